	.headerflags	@"EF_CUDA_TEXMODE_UNIFIED EF_CUDA_64BIT_ADDRESS EF_CUDA_SM89 EF_CUDA_VIRTUAL_SM(EF_CUDA_SM89)"
	.elftype	@"ET_EXEC"


//--------------------- .nv.info                  --------------------------
	.section	.nv.info,"",@"SHT_CUDA_INFO"
	.align	4


	//----- nvinfo : EIATTR_REGCOUNT
	.align		4
        /*0000*/ 	.byte	0x04, 0x2f
        /*0002*/ 	.short	(.L_2 - .L_1)
	.align		4
.L_1:
        /*0004*/ 	.word	index@(triton__0d1d2d3d4d5d6d7d8d9d10d11de12de)
        /*0008*/ 	.word	0x00000028


	//----- nvinfo : EIATTR_MAX_STACK_SIZE
	.align		4
.L_2:
        /*000c*/ 	.byte	0x04, 0x23
        /*000e*/ 	.short	(.L_4 - .L_3)
	.align		4
.L_3:
        /*0010*/ 	.word	index@(triton__0d1d2d3d4d5d6d7d8d9d10d11de12de)
        /*0014*/ 	.word	0x00000000


	//----- nvinfo : EIATTR_MIN_STACK_SIZE
	.align		4
.L_4:
        /*0018*/ 	.byte	0x04, 0x12
        /*001a*/ 	.short	(.L_6 - .L_5)
	.align		4
.L_5:
        /*001c*/ 	.word	index@(triton__0d1d2d3d4d5d6d7d8d9d10d11de12de)
        /*0020*/ 	.word	0x00000000


	//----- nvinfo : EIATTR_FRAME_SIZE
	.align		4
.L_6:
        /*0024*/ 	.byte	0x04, 0x11
        /*0026*/ 	.short	(.L_8 - .L_7)
	.align		4
.L_7:
        /*0028*/ 	.word	index@(triton__0d1d2d3d4d5d6d7d8d9d10d11de12de)
        /*002c*/ 	.word	0x00000000
.L_8:


//--------------------- .nv.info.triton__0d1d2d3d4d5d6d7d8d9d10d11de12de --------------------------
	.section	.nv.info.triton__0d1d2d3d4d5d6d7d8d9d10d11de12de,"",@"SHT_CUDA_INFO"
	.align	4


	//----- nvinfo : EIATTR_CUDA_API_VERSION
	.align		4
        /*0000*/ 	.byte	0x04, 0x37
        /*0002*/ 	.short	(.L_10 - .L_9)
.L_9:
        /*0004*/ 	.word	0x0000007b


	//----- nvinfo : EIATTR_PARAM_CBANK
	.align		4
.L_10:
        /*0008*/ 	.byte	0x04, 0x0a
        /*000a*/ 	.short	(.L_12 - .L_11)
	.align		4
.L_11:
        /*000c*/ 	.word	index@(.nv.constant0.triton__0d1d2d3d4d5d6d7d8d9d10d11de12de)
        /*0010*/ 	.short	0x0160
        /*0012*/ 	.short	0x0060


	//----- nvinfo : EIATTR_CBANK_PARAM_SIZE
	.align		4
.L_12:
        /*0014*/ 	.byte	0x03, 0x19
        /*0016*/ 	.short	0x0060


	//----- nvinfo : EIATTR_KPARAM_INFO
	.align		4
        /*0018*/ 	.byte	0x04, 0x17
        /*001a*/ 	.short	(.L_14 - .L_13)
.L_13:
        /*001c*/ 	.word	0x00000000
        /*0020*/ 	.short	0x000c
        /*0022*/ 	.short	0x005c
        /*0024*/ 	.byte	0x00, 0xf0, 0x11, 0x00


	//----- nvinfo : EIATTR_KPARAM_INFO
	.align		4
.L_14:
        /*0028*/ 	.byte	0x04, 0x17
        /*002a*/ 	.short	(.L_16 - .L_15)
.L_15:
        /*002c*/ 	.word	0x00000000
        /*0030*/ 	.short	0x000b
        /*0032*/ 	.short	0x0058
        /*0034*/ 	.byte	0x00, 0xf0, 0x11, 0x00


	//----- nvinfo : EIATTR_KPARAM_INFO
	.align		4
.L_16:
        /*0038*/ 	.byte	0x04, 0x17
        /*003a*/ 	.short	(.L_18 - .L_17)
.L_17:
        /*003c*/ 	.word	0x00000000
        /*0040*/ 	.short	0x000a
        /*0042*/ 	.short	0x0050
        /*0044*/ 	.byte	0x00, 0xf0, 0x21, 0x00


	//----- nvinfo : EIATTR_KPARAM_INFO
	.align		4
.L_18:
        /*0048*/ 	.byte	0x04, 0x17
        /*004a*/ 	.short	(.L_20 - .L_19)
.L_19:
        /*004c*/ 	.word	0x00000000
        /*0050*/ 	.short	0x0009
        /*0052*/ 	.short	0x0048
        /*0054*/ 	.byte	0x00, 0xf0, 0x21, 0x00


	//----- nvinfo : EIATTR_KPARAM_INFO
	.align		4
.L_20:
        /*0058*/ 	.byte	0x04, 0x17
        /*005a*/ 	.short	(.L_22 - .L_21)
.L_21:
        /*005c*/ 	.word	0x00000000
        /*0060*/ 	.short	0x0008
        /*0062*/ 	.short	0x0040
        /*0064*/ 	.byte	0x00, 0xf0, 0x21, 0x00


	//----- nvinfo : EIATTR_KPARAM_INFO
	.align		4
.L_22:
        /*0068*/ 	.byte	0x04, 0x17
        /*006a*/ 	.short	(.L_24 - .L_23)
.L_23:
        /*006c*/ 	.word	0x00000000
        /*0070*/ 	.short	0x0007
        /*0072*/ 	.short	0x0038
        /*0074*/ 	.byte	0x00, 0xf0, 0x21, 0x00


	//----- nvinfo : EIATTR_KPARAM_INFO
	.align		4
.L_24:
        /*0078*/ 	.byte	0x04, 0x17
        /*007a*/ 	.short	(.L_26 - .L_25)
.L_25:
        /*007c*/ 	.word	0x00000000
        /*0080*/ 	.short	0x0006
        /*0082*/ 	.short	0x0030
        /*0084*/ 	.byte	0x00, 0xf0, 0x21, 0x00


	//----- nvinfo : EIATTR_KPARAM_INFO
	.align		4
.L_26:
        /*0088*/ 	.byte	0x04, 0x17
        /*008a*/ 	.short	(.L_28 - .L_27)
.L_27:
        /*008c*/ 	.word	0x00000000
        /*0090*/ 	.short	0x0005
        /*0092*/ 	.short	0x0028
        /*0094*/ 	.byte	0x00, 0xf0, 0x21, 0x00


	//----- nvinfo : EIATTR_KPARAM_INFO
	.align		4
.L_28:
        /*0098*/ 	.byte	0x04, 0x17
        /*009a*/ 	.short	(.L_30 - .L_29)
.L_29:
        /*009c*/ 	.word	0x00000000
        /*00a0*/ 	.short	0x0004
        /*00a2*/ 	.short	0x0020
        /*00a4*/ 	.byte	0x00, 0xf0, 0x21, 0x00


	//----- nvinfo : EIATTR_KPARAM_INFO
	.align		4
.L_30:
        /*00a8*/ 	.byte	0x04, 0x17
        /*00aa*/ 	.short	(.L_32 - .L_31)
.L_31:
        /*00ac*/ 	.word	0x00000000
        /*00b0*/ 	.short	0x0003
        /*00b2*/ 	.short	0x0018
        /*00b4*/ 	.byte	0x00, 0xf0, 0x21, 0x00


	//----- nvinfo : EIATTR_KPARAM_INFO
	.align		4
.L_32:
        /*00b8*/ 	.byte	0x04, 0x17
        /*00ba*/ 	.short	(.L_34 - .L_33)
.L_33:
        /*00bc*/ 	.word	0x00000000
        /*00c0*/ 	.short	0x0002
        /*00c2*/ 	.short	0x0010
        /*00c4*/ 	.byte	0x00, 0xf0, 0x21, 0x00


	//----- nvinfo : EIATTR_KPARAM_INFO
	.align		4
.L_34:
        /*00c8*/ 	.byte	0x04, 0x17
        /*00ca*/ 	.short	(.L_36 - .L_35)
.L_35:
        /*00cc*/ 	.word	0x00000000
        /*00d0*/ 	.short	0x0001
        /*00d2*/ 	.short	0x0008
        /*00d4*/ 	.byte	0x00, 0xf0, 0x21, 0x00


	//----- nvinfo : EIATTR_KPARAM_INFO
	.align		4
.L_36:
        /*00d8*/ 	.byte	0x04, 0x17
        /*00da*/ 	.short	(.L_38 - .L_37)
.L_37:
        /*00dc*/ 	.word	0x00000000
        /*00e0*/ 	.short	0x0000
        /*00e2*/ 	.short	0x0000
        /*00e4*/ 	.byte	0x00, 0xf0, 0x21, 0x00


	//----- nvinfo : EIATTR_MAXREG_COUNT
	.align		4
.L_38:
        /*00e8*/ 	.byte	0x03, 0x1b
        /*00ea*/ 	.short	0x00ff


	//----- nvinfo : EIATTR_COOP_GROUP_MASK_REGIDS
	.align		4
        /*00ec*/ 	.byte	0x04, 0x29
        /*00ee*/ 	.short	(.L_40 - .L_39)


	//   ....[0]....
.L_39:
        /*00f0*/ 	.word	0xffffffff


	//   ....[1]....
        /*00f4*/ 	.word	0xffffffff


	//   ....[2]....
        /*00f8*/ 	.word	0xffffffff


	//   ....[3]....
        /*00fc*/ 	.word	0xffffffff


	//   ....[4]....
        /*0100*/ 	.word	0xffffffff


	//   ....[5]....
        /*0104*/ 	.word	0xffffffff


	//   ....[6]....
        /*0108*/ 	.word	0xffffffff


	//   ....[7]....
        /*010c*/ 	.word	0xffffffff


	//   ....[8]....
        /*0110*/ 	.word	0xffffffff


	//   ....[9]....
        /*0114*/ 	.word	0xffffffff


	//   ....[10]....
        /*0118*/ 	.word	0xffffffff


	//   ....[11]....
        /*011c*/ 	.word	0xffffffff


	//   ....[12]....
        /*0120*/ 	.word	0xffffffff


	//   ....[13]....
        /*0124*/ 	.word	0xffffffff


	//   ....[14]....
        /*0128*/ 	.word	0xffffffff


	//   ....[15]....
        /*012c*/ 	.word	0xffffffff


	//----- nvinfo : EIATTR_COOP_GROUP_INSTR_OFFSETS
	.align		4
.L_40:
        /*0130*/ 	.byte	0x04, 0x28
        /*0132*/ 	.short	(.L_42 - .L_41)


	//   ....[0]....
.L_41:
        /*0134*/ 	.word	0x00000940


	//   ....[1]....
        /*0138*/ 	.word	0x00000970


	//   ....[2]....
        /*013c*/ 	.word	0x00000990


	//   ....[3]....
        /*0140*/ 	.word	0x000009b0


	//   ....[4]....
        /*0144*/ 	.word	0x000009d0


	//   ....[5]....
        /*0148*/ 	.word	0x00000a20


	//   ....[6]....
        /*014c*/ 	.word	0x00000a40


	//   ....[7]....
        /*0150*/ 	.word	0x00000a70


	//   ....[8]....
        /*0154*/ 	.word	0x00001450


	//   ....[9]....
        /*0158*/ 	.word	0x000014a0


	//   ....[10]....
        /*015c*/ 	.word	0x000014c0


	//   ....[11]....
        /*0160*/ 	.word	0x000014e0


	//   ....[12]....
        /*0164*/ 	.word	0x00001500


	//   ....[13]....
        /*0168*/ 	.word	0x00001560


	//   ....[14]....
        /*016c*/ 	.word	0x00001590


	//   ....[15]....
        /*0170*/ 	.word	0x000015c0


	//----- nvinfo : EIATTR_EXIT_INSTR_OFFSETS
	.align		4
.L_42:
        /*0174*/ 	.byte	0x04, 0x1c
        /*0176*/ 	.short	(.L_44 - .L_43)


	//   ....[0]....
.L_43:
        /*0178*/ 	.word	0x00001f40


	//   ....[1]....
        /*017c*/ 	.word	0x00001f60


	//----- nvinfo : EIATTR_MAX_THREADS
	.align		4
.L_44:
        /*0180*/ 	.byte	0x04, 0x05
        /*0182*/ 	.short	(.L_46 - .L_45)
.L_45:
        /*0184*/ 	.word	0x00000100
        /*0188*/ 	.word	0x00000001
        /*018c*/ 	.word	0x00000001
.L_46:


//--------------------- .nv.rel.action            --------------------------
	.section	.nv.rel.action,"",@"SHT_CUDA_RELOCINFO"
	.align	8
	.sectionentsize	8
        /*0000*/ 	.byte	0x73, 0x00, 0x00, 0x00, 0x00, 0x00, 0x00, 0x00, 0x00, 0x00, 0x00, 0x11, 0x25, 0x00, 0x05, 0x36


//--------------------- .nv.constant0.triton__0d1d2d3d4d5d6d7d8d9d10d11de12de --------------------------
	.section	.nv.constant0.triton__0d1d2d3d4d5d6d7d8d9d10d11de12de,"a",@progbits
	.align	4
.nv.constant0.triton__0d1d2d3d4d5d6d7d8d9d10d11de12de:
	.zero		448


//--------------------- .text.triton__0d1d2d3d4d5d6d7d8d9d10d11de12de --------------------------
	.section	.text.triton__0d1d2d3d4d5d6d7d8d9d10d11de12de,"ax",@progbits
	.sectionflags	@"SHF_BARRIERS=1"
	.sectioninfo	@"SHI_REGISTERS=40"
	.align	128
        .global         triton__0d1d2d3d4d5d6d7d8d9d10d11de12de
        .type           triton__0d1d2d3d4d5d6d7d8d9d10d11de12de,@function
        .size           triton__0d1d2d3d4d5d6d7d8d9d10d11de12de,(.L_x_3 - triton__0d1d2d3d4d5d6d7d8d9d10d11de12de)
        .other          triton__0d1d2d3d4d5d6d7d8d9d10d11de12de,@"STO_CUDA_ENTRY STV_DEFAULT"
triton__0d1d2d3d4d5d6d7d8d9d10d11de12de:
.text.triton__0d1d2d3d4d5d6d7d8d9d10d11de12de:
[----:B------:R-:W-:-:S02]  /*0000*/  MOV R1, c[0x0][0x28] ;  /* 0x00000a0000017a02 */ /* 0x000fc40000000f00 */
[----:B------:R-:W0:Y:S01]  /*0010*/  S2R R0, SR_CTAID.X ;  /* 0x0000000000007919 */ /* 0x000e220000002500 */
[----:B------:R-:W-:Y:S01]  /*0020*/  MOV R3, 0x4 ;  /* 0x0000000400037802 */ /* 0x000fe20000000f00 */
[----:B------:R-:W-:Y:S01]  /*0030*/  ULDC.64 UR4, c[0x0][0x118] ;  /* 0x0000460000047ab9 */ /* 0x000fe20000000a00 */
[----:B------:R-:W-:Y:S02]  /*0040*/  MOV R4, RZ ;  /* 0x000000ff00047202 */ /* 0x000fe40000000f00 */
[C---:B0-----:R-:W-:Y:S01]  /*0050*/  ISETP.GE.AND P1, PT, R0.reuse, 0x200, PT ;  /* 0x000002000000780c */ /* 0x041fe20003f26270 */
[----:B------:R-:W-:-:S12]  /*0060*/  IMAD.WIDE R2, R0, R3, c[0x0][0x188] ;  /* 0x0000620000027625 */ /* 0x000fd800078e0203 */
[----:B------:R0:W2:Y:S01]  /*0070*/  @!P1 LDG.E.EL R4, [R2.64] ;  /* 0x0000000402049981 */ /* 0x0000a2000c2e1900 */
[----:B------:R-:W-:Y:S02]  /*0080*/  MOV R5, 0x39e38e39 ;  /* 0x39e38e3900057802 */ /* 0x000fe40000000f00 */
[----:B------:R-:W-:Y:S01]  /*0090*/  MOV R29, 0x10 ;  /* 0x00000010001d7802 */ /* 0x000fe20000000f00 */
[----:B------:R-:W1:Y:S01]  /*00a0*/  S2R R19, SR_TID.X ;  /* 0x0000000000137919 */ /* 0x000e620000002100 */
[----:B------:R-:W-:Y:S02]  /*00b0*/  MOV R20, RZ ;  /* 0x000000ff00147202 */ /* 0x000fe40000000f00 */
[----:B------:R-:W-:Y:S01]  /*00c0*/  SHF.R.S32.HI R23, RZ, 0x1f, R0 ;  /* 0x0000001fff177819 */ /* 0x000fe20000011400 */
[----:B0-----:R-:W-:Y:S01]  /*00d0*/  CS2R R2, SRZ ;  /* 0x0000000000027805 */ /* 0x001fe2000001ff00 */
[C---:B-1----:R-:W-:Y:S02]  /*00e0*/  LOP3.LUT R28, R19.reuse, 0xff, RZ, 0xc0, !PT ;  /* 0x000000ff131c7812 */ /* 0x042fe400078ec0ff */
[----:B------:R-:W-:-:S02]  /*00f0*/  SHF.L.U32 R35, R19, 0x2, RZ ;  /* 0x0000000213237819 */ /* 0x000fc400000006ff */
[----:B------:R-:W-:Y:S01]  /*0100*/  SHF.R.U32.HI R21, RZ, 0x5, R19 ;  /* 0x00000005ff157819 */ /* 0x000fe20000011613 */
[----:B------:R-:W-:Y:S01]  /*0110*/  IMAD.WIDE.U32 R6, R28, R29, c[0x0][0x178] ;  /* 0x00005e001c067625 */ /* 0x000fe200078e001d */
[----:B------:R-:W-:-:S03]  /*0120*/  LOP3.LUT R35, R35, 0x3fc, RZ, 0xc0, !PT ;  /* 0x000003fc23237812 */ /* 0x000fc600078ec0ff */
[----:B------:R-:W-:Y:S01]  /*0130*/  IMAD.WIDE.U32 R28, R28, R29, c[0x0][0x190] ;  /* 0x000064001c1c7625 */ /* 0x000fe200078e001d */
[-C--:B------:R-:W-:Y:S02]  /*0140*/  MOV R24, R6.reuse ;  /* 0x0000000600187202 */ /* 0x080fe40000000f00 */
[----:B------:R-:W-:Y:S01]  /*0150*/  MOV R18, R6 ;  /* 0x0000000600127202 */ /* 0x000fe20000000f00 */
[----:B------:R-:W-:Y:S01]  /*0160*/  IMAD R33, R0, 0x900, R35 ;  /* 0x0000090000217824 */ /* 0x000fe200078e0223 */
[----:B------:R-:W-:Y:S02]  /*0170*/  MOV R25, R7 ;  /* 0x0000000700197202 */ /* 0x000fe40000000f00 */
[----:B------:R-:W-:Y:S02]  /*0180*/  MOV R6, RZ ;  /* 0x000000ff00067202 */ /* 0x000fe40000000f00 */
[----:B------:R-:W-:Y:S02]  /*0190*/  MOV R22, R28 ;  /* 0x0000001c00167202 */ /* 0x000fe40000000f00 */
[----:B------:R-:W-:Y:S01]  /*01a0*/  MOV R27, R29 ;  /* 0x0000001d001b7202 */ /* 0x000fe20000000f00 */
[----:B--2---:R-:W-:Y:S01]  /*01b0*/  FFMA R4, R4, R5, 9.9999997473787516356e-06 ;  /* 0x3727c5ac04047423 */ /* 0x004fe20000000005 */
[----:B------:R-:W-:-:S05]  /*01c0*/  MOV R5, RZ ;  /* 0x000000ff00057202 */ /* 0x000fca0000000f00 */
[----:B------:R-:W0:Y:S02]  /*01d0*/  MUFU.RSQ R4, R4 ;  /* 0x0000000400047308 */ /* 0x000e240000001400 */
.L_x_0:
[-C--:B------:R-:W-:Y:S01]  /*01e0*/  IADD3 R8, R35, R6.reuse, RZ ;  /* 0x0000000623087210 */ /* 0x080fe20007ffe0ff */
[----:B------:R-:W-:Y:S01]  /*01f0*/  CS2R R10, SRZ ;  /* 0x00000000000a7805 */ /* 0x000fe2000001ff00 */
[----:B------:R-:W-:Y:S02]  /*0200*/  IADD3 R30, R33, R6, RZ ;  /* 0x00000006211e7210 */ /* 0x000fe40007ffe0ff */
[----:B------:R-:W-:Y:S02]  /*0210*/  ISETP.GE.U32.AND P0, PT, R8, 0x900, PT ;  /* 0x000009000800780c */ /* 0x000fe40003f06070 */
[----:B------:R-:W-:Y:S01]  /*0220*/  MOV R37, 0x2 ;  /* 0x0000000200257802 */ /* 0x000fe20000000f00 */
[----:B------:R-:W-:Y:S01]  /*0230*/  CS2R R8, SRZ ;  /* 0x0000000000087805 */ /* 0x000fe2000001ff00 */
[----:B------:R-:W-:-:S03]  /*0240*/  ISETP.LT.AND P2, PT, R0, 0x200, !P0 ;  /* 0x000002000000780c */ /* 0x000fc60004741270 */
[----:B------:R-:W-:-:S04]  /*0250*/  IMAD.WIDE R14, R30, R37, c[0x0][0x168] ;  /* 0x00005a001e0e7625 */ /* 0x000fc800078e0225 */
[----:B------:R-:W-:-:S06]  /*0260*/  IMAD.WIDE R12, R30, R37, c[0x0][0x170] ;  /* 0x00005c001e0c7625 */ /* 0x000fcc00078e0225 */
[----:B------:R1:W2:Y:S04]  /*0270*/  @P2 LDG.E.EL.64 R8, [R14.64] ;  /* 0x000000040e082981 */ /* 0x0002a8000c2e1b00 */
[----:B------:R3:W4:Y:S01]  /*0280*/  @P2 LDG.E.EL.64 R10, [R12.64] ;  /* 0x000000040c0a2981 */ /* 0x000722000c2e1b00 */
[----:B------:R-:W-:Y:S01]  /*0290*/  IMAD.WIDE R36, R30, R37, c[0x0][0x180] ;  /* 0x000060001e247625 */ /* 0x000fe200078e0225 */
[----:B-1----:R-:W-:Y:S01]  /*02a0*/  CS2R R14, SRZ ;  /* 0x00000000000e7805 */ /* 0x002fe2000001ff00 */
[----:B---3--:R-:W-:Y:S01]  /*02b0*/  CS2R R12, SRZ ;  /* 0x00000000000c7805 */ /* 0x008fe2000001ff00 */
[----:B--2---:R-:W-:Y:S02]  /*02c0*/  SEL R8, R8, RZ, P2 ;  /* 0x000000ff08087207 */ /* 0x004fe40001000000 */
[----:B----4-:R-:W-:-:S02]  /*02d0*/  SEL R16, R10, RZ, P2 ;  /* 0x000000ff0a107207 */ /* 0x010fc40001000000 */
[----:B------:R-:W-:Y:S02]  /*02e0*/  PRMT R10, R8, 0x7632, R10 ;  /* 0x00007632080a7816 */ /* 0x000fe4000000000a */
[----:B------:R-:W-:Y:S02]  /*02f0*/  PRMT R17, R16, 0x7632, R17 ;  /* 0x0000763210117816 */ /* 0x000fe40000000011 */
[----:B------:R-:W-:Y:S02]  /*0300*/  SHF.L.U32 R10, R10, 0x10, RZ ;  /* 0x000000100a0a7819 */ /* 0x000fe400000006ff */
[----:B------:R-:W-:Y:S02]  /*0310*/  SHF.L.U32 R26, R17, 0x10, RZ ;  /* 0x00000010111a7819 */ /* 0x000fe400000006ff */
[----:B------:R-:W-:Y:S02]  /*0320*/  SEL R11, R11, RZ, P2 ;  /* 0x000000ff0b0b7207 */ /* 0x000fe40001000000 */
[----:B------:R-:W-:Y:S01]  /*0330*/  SHF.L.U32 R32, R8, 0x10, RZ ;  /* 0x0000001008207819 */ /* 0x000fe200000006ff */
[----:B------:R-:W-:Y:S01]  /*0340*/  FADD R26, R10, R26 ;  /* 0x0000001a0a1a7221 */ /* 0x000fe20000000000 */
[----:B------:R-:W-:-:S02]  /*0350*/  SEL R10, R9, RZ, P2 ;  /* 0x000000ff090a7207 */ /* 0x000fc40001000000 */
[----:B------:R-:W-:Y:S02]  /*0360*/  SHF.L.U32 R9, R11, 0x10, RZ ;  /* 0x000000100b097819 */ /* 0x000fe400000006ff */
[----:B------:R-:W-:Y:S02]  /*0370*/  SHF.L.U32 R34, R10, 0x10, RZ ;  /* 0x000000100a227819 */ /* 0x000fe400000006ff */
[----:B------:R-:W-:Y:S02]  /*0380*/  @!P0 MOV R8, R18 ;  /* 0x0000001200088202 */ /* 0x000fe40000000f00 */
[----:B------:R-:W-:Y:S01]  /*0390*/  SHF.L.U32 R31, R16, 0x10, RZ ;  /* 0x00000010101f7819 */ /* 0x000fe200000006ff */
[----:B------:R-:W-:Y:S01]  /*03a0*/  FADD R34, R34, R9 ;  /* 0x0000000922227221 */ /* 0x000fe20000000000 */
[----:B------:R-:W-:Y:S01]  /*03b0*/  @!P0 MOV R9, R7 ;  /* 0x0000000700098202 */ /* 0x000fe20000000f00 */
[----:B------:R-:W-:Y:S01]  /*03c0*/  CS2R R16, SRZ ;  /* 0x0000000000107805 */ /* 0x000fe2000001ff00 */
[----:B------:R-:W-:Y:S01]  /*03d0*/  PRMT R10, R10, 0x7632, R10 ;  /* 0x000076320a0a7816 */ /* 0x000fe2000000000a */
[----:B------:R-:W-:-:S02]  /*03e0*/  FADD R32, R32, R31 ;  /* 0x0000001f20207221 */ /* 0x000fc40000000000 */
[----:B------:R-:W2:Y:S01]  /*03f0*/  @!P0 LDG.E.EL.128 R12, [R8.64] ;  /* 0x00000004080c8981 */ /* 0x000ea2000c2e1d00 */
[----:B------:R-:W-:Y:S01]  /*0400*/  PRMT R11, R11, 0x7632, R11 ;  /* 0x000076320b0b7816 */ /* 0x000fe2000000000b */
[----:B------:R-:W-:Y:S02]  /*0410*/  IMAD.U32 R10, R10, 0x10000, RZ ;  /* 0x000100000a0a7824 */ /* 0x000fe400078e00ff */
[----:B------:R1:W3:Y:S01]  /*0420*/  @P2 LDG.E.EL.64 R16, [R36.64] ;  /* 0x0000000424102981 */ /* 0x0002e2000c2e1b00 */
[----:B------:R-:W-:Y:S02]  /*0430*/  SHF.L.U32 R11, R11, 0x10, RZ ;  /* 0x000000100b0b7819 */ /* 0x000fe400000006ff */
[----:B-1----:R-:W-:Y:S02]  /*0440*/  @!P0 MOV R37, R27 ;  /* 0x0000001b00258202 */ /* 0x002fe40000000f00 */
[----:B--2---:R-:W-:Y:S02]  /*0450*/  SEL R31, R12, RZ, !P0 ;  /* 0x000000ff0c1f7207 */ /* 0x004fe40004000000 */
[----:B------:R-:W-:-:S02]  /*0460*/  SEL R36, R14, RZ, !P0 ;  /* 0x000000ff0e247207 */ /* 0x000fc40004000000 */
[----:B------:R-:W-:Y:S01]  /*0470*/  SEL R14, R13, RZ, !P0 ;  /* 0x000000ff0d0e7207 */ /* 0x000fe20004000000 */
[----:B------:R-:W-:Y:S01]  /*0480*/  FADD R13, R31, 1 ;  /* 0x3f8000001f0d7421 */ /* 0x000fe20000000000 */
[----:B------:R-:W-:Y:S01]  /*0490*/  FADD R12, R10, R11 ;  /* 0x0000000b0a0c7221 */ /* 0x000fe20000000000 */
[----:B------:R-:W-:Y:S02]  /*04a0*/  FADD R11, R36, 1 ;  /* 0x3f800000240b7421 */ /* 0x000fe40000000000 */
[----:B------:R-:W-:Y:S01]  /*04b0*/  FADD R9, R14, 1 ;  /* 0x3f8000000e097421 */ /* 0x000fe20000000000 */
[----:B------:R-:W-:Y:S01]  /*04c0*/  FMUL R32, R32, R13 ;  /* 0x0000000d20207220 */ /* 0x000fe20000400000 */
[----:B------:R-:W-:Y:S01]  /*04d0*/  SEL R13, R15, RZ, !P0 ;  /* 0x000000ff0f0d7207 */ /* 0x000fe20004000000 */
[----:B------:R-:W-:Y:S01]  /*04e0*/  FMUL R34, R34, R11 ;  /* 0x0000000b22227220 */ /* 0x000fe20000400000 */
[----:B------:R-:W-:Y:S01]  /*04f0*/  FMUL R26, R26, R9 ;  /* 0x000000091a1a7220 */ /* 0x000fe20000400000 */
[----:B------:R-:W-:Y:S01]  /*0500*/  CS2R R10, SRZ ;  /* 0x00000000000a7805 */ /* 0x000fe2000001ff00 */
[----:B------:R-:W-:Y:S01]  /*0510*/  CS2R R8, SRZ ;  /* 0x0000000000087805 */ /* 0x000fe2000001ff00 */
[----:B------:R-:W-:Y:S01]  /*0520*/  @!P0 MOV R36, R22 ;  /* 0x0000001600248202 */ /* 0x000fe20000000f00 */
[----:B------:R-:W-:Y:S01]  /*0530*/  FADD R13, R13, 1 ;  /* 0x3f8000000d0d7421 */ /* 0x000fe20000000000 */
[----:B------:R-:W-:Y:S01]  /*0540*/  MOV R31, 0x4 ;  /* 0x00000004001f7802 */ /* 0x000fe20000000f00 */
[----:B------:R-:W-:-:S02]  /*0550*/  CS2R R14, SRZ ;  /* 0x00000000000e7805 */ /* 0x000fc4000001ff00 */
[----:B------:R1:W2:Y:S02]  /*0560*/  @!P0 LDG.E.EL.128 R8, [R36.64] ;  /* 0x0000000424088981 */ /* 0x0002a4000c2e1d00 */
[----:B------:R-:W-:Y:S01]  /*0570*/  IMAD.WIDE R30, R30, R31, c[0x0][0x198] ;  /* 0x000066001e1e7625 */ /* 0x000fe200078e021f */
[----:B-1----:R-:W-:Y:S02]  /*0580*/  FMUL R36, R12, R13 ;  /* 0x0000000d0c247220 */ /* 0x002fe40000400000 */
[----:B------:R-:W-:-:S06]  /*0590*/  CS2R R12, SRZ ;  /* 0x00000000000c7805 */ /* 0x000fcc000001ff00 */
[----:B------:R-:W4:Y:S01]  /*05a0*/  @P2 LDG.E.EL.128 R12, [R30.64] ;  /* 0x000000041e0c2981 */ /* 0x000f22000c2e1d00 */
[----:B---3--:R-:W-:-:S04]  /*05b0*/  SEL R16, R16, RZ, P2 ;  /* 0x000000ff10107207 */ /* 0x008fc80001000000 */
[----:B------:R-:W-:-:S05]  /*05c0*/  SHF.L.U32 R37, R16, 0x10, RZ ;  /* 0x0000001010257819 */ /* 0x000fca00000006ff */
[----:B0-----:R-:W-:Y:S01]  /*05d0*/  FMUL R37, R37, R4 ;  /* 0x0000000425257220 */ /* 0x001fe20000400000 */
[----:B------:R-:W-:Y:S02]  /*05e0*/  PRMT R16, R16, 0x7632, R16 ;  /* 0x0000763210107816 */ /* 0x000fe40000000010 */
[----:B------:R-:W-:Y:S02]  /*05f0*/  IADD3 R6, R6, 0x400, RZ ;  /* 0x0000040006067810 */ /* 0x000fe40007ffe0ff */
[----:B------:R-:W-:-:S04]  /*0600*/  IADD3 R18, P3, R18, 0x1000, RZ ;  /* 0x0000100012127810 */ /* 0x000fc80007f7e0ff */
[----:B------:R-:W-:Y:S02]  /*0610*/  IADD3.X R7, RZ, R7, RZ, P3, !PT ;  /* 0x00000007ff077210 */ /* 0x000fe40001ffe4ff */
[----:B--2---:R-:W-:-:S05]  /*0620*/  SEL R8, R8, RZ, !P0 ;  /* 0x000000ff08087207 */ /* 0x004fca0004000000 */
[----:B------:R-:W-:Y:S01]  /*0630*/  FADD R8, R8, 1 ;  /* 0x3f80000008087421 */ /* 0x000fe20000000000 */
[----:B------:R-:W-:Y:S02]  /*0640*/  SEL R10, R10, RZ, !P0 ;  /* 0x000000ff0a0a7207 */ /* 0x000fe40004000000 */
[----:B----4-:R-:W-:-:S05]  /*0650*/  SEL R12, R12, RZ, P2 ;  /* 0x000000ff0c0c7207 */ /* 0x010fca0001000000 */
[----:B------:R-:W-:Y:S01]  /*0660*/  FFMA R37, R37, R8, R12 ;  /* 0x0000000825257223 */ /* 0x000fe2000000000c */
[----:B------:R-:W-:-:S04]  /*0670*/  SEL R8, R17, RZ, P2 ;  /* 0x000000ff11087207 */ /* 0x000fc80001000000 */
[----:B------:R-:W-:Y:S01]  /*0680*/  SHF.L.U32 R17, R8, 0x10, RZ ;  /* 0x0000001008117819 */ /* 0x000fe200000006ff */
[----:B------:R-:W-:Y:S01]  /*0690*/  FADD R10, R10, 1 ;  /* 0x3f8000000a0a7421 */ /* 0x000fe20000000000 */
[----:B------:R-:W-:-:S03]  /*06a0*/  SEL R14, R14, RZ, P2 ;  /* 0x000000ff0e0e7207 */ /* 0x000fc60001000000 */
[----:B------:R-:W-:Y:S01]  /*06b0*/  FMUL R17, R17, R4 ;  /* 0x0000000411117220 */ /* 0x000fe20000400000 */
[----:B------:R-:W-:-:S03]  /*06c0*/  PRMT R8, R8, 0x7632, R8 ;  /* 0x0000763208087816 */ /* 0x000fc60000000008 */
[----:B------:R-:W-:Y:S01]  /*06d0*/  FFMA R17, R17, R10, R14 ;  /* 0x0000000a11117223 */ /* 0x000fe2000000000e */
[----:B------:R-:W-:Y:S02]  /*06e0*/  SEL R10, R11, RZ, !P0 ;  /* 0x000000ff0b0a7207 */ /* 0x000fe40004000000 */
[----:B------:R-:W-:Y:S02]  /*06f0*/  SHF.L.U32 R11, R8, 0x10, RZ ;  /* 0x00000010080b7819 */ /* 0x000fe400000006ff */
[----:B------:R-:W-:Y:S01]  /*0700*/  SEL R15, R15, RZ, P2 ;  /* 0x000000ff0f0f7207 */ /* 0x000fe20001000000 */
[----:B------:R-:W-:Y:S01]  /*0710*/  FADD R10, R10, 1 ;  /* 0x3f8000000a0a7421 */ /* 0x000fe20000000000 */
[----:B------:R-:W-:Y:S01]  /*0720*/  SEL R9, R9, RZ, !P0 ;  /* 0x000000ff09097207 */ /* 0x000fe20004000000 */
[----:B------:R-:W-:Y:S01]  /*0730*/  FMUL R8, R11, R4 ;  /* 0x000000040b087220 */ /* 0x000fe20000400000 */
[----:B------:R-:W-:Y:S02]  /*0740*/  SHF.L.U32 R11, R16, 0x10, RZ ;  /* 0x00000010100b7819 */ /* 0x000fe400000006ff */
[----:B------:R-:W-:Y:S01]  /*0750*/  SEL R13, R13, RZ, P2 ;  /* 0x000000ff0d0d7207 */ /* 0x000fe20001000000 */
[----:B------:R-:W-:Y:S01]  /*0760*/  FFMA R15, R8, R10, R15 ;  /* 0x0000000a080f7223 */ /* 0x000fe2000000000f */
[----:B------:R-:W-:Y:S01]  /*0770*/  FADD R9, R9, 1 ;  /* 0x3f80000009097421 */ /* 0x000fe20000000000 */
[----:B------:R-:W-:Y:S01]  /*0780*/  FMUL R8, R11, R4 ;  /* 0x000000040b087220 */ /* 0x000fe20000400000 */
[----:B------:R-:W-:Y:S01]  /*0790*/  FMUL R17, R34, R17 ;  /* 0x0000001122117220 */ /* 0x000fe20000400000 */
[----:B------:R-:W-:-:S02]  /*07a0*/  ISETP.GE.U32.AND P0, PT, R6, 0x900, PT ;  /* 0x000009000600780c */ /* 0x000fc40003f06070 */
[----:B------:R-:W-:Y:S02]  /*07b0*/  FFMA R9, R8, R9, R13 ;  /* 0x0000000908097223 */ /* 0x000fe4000000000d */
[----:B------:R-:W-:Y:S01]  /*07c0*/  FSEL R17, R17, -RZ, P2 ;  /* 0x800000ff11117208 */ /* 0x000fe20001000000 */
[----:B------:R-:W-:Y:S01]  /*07d0*/  FMUL R32, R32, R37 ;  /* 0x0000002520207220 */ /* 0x000fe20000400000 */
[----:B------:R-:W-:Y:S01]  /*07e0*/  FMUL R9, R26, R9 ;  /* 0x000000091a097220 */ /* 0x000fe20000400000 */
[----:B------:R-:W-:Y:S02]  /*07f0*/  FMUL R15, R36, R15 ;  /* 0x0000000f240f7220 */ /* 0x000fe40000400000 */
[----:B------:R-:W-:Y:S01]  /*0800*/  FADD R17, R17, R2 ;  /* 0x0000000211117221 */ /* 0x000fe20000000000 */
[----:B------:R-:W-:Y:S02]  /*0810*/  FSEL R32, R32, -RZ, P2 ;  /* 0x800000ff20207208 */ /* 0x000fe40001000000 */
[----:B------:R-:W-:-:S02]  /*0820*/  FSEL R2, R9, -RZ, P2 ;  /* 0x800000ff09027208 */ /* 0x000fc40001000000 */
[----:B------:R-:W-:Y:S02]  /*0830*/  FSEL R15, R15, -RZ, P2 ;  /* 0x800000ff0f0f7208 */ /* 0x000fe40001000000 */
[----:B------:R-:W-:Y:S01]  /*0840*/  IADD3 R22, P2, R22, 0x1000, RZ ;  /* 0x0000100016167810 */ /* 0x000fe20007f5e0ff */
[----:B------:R-:W-:Y:S01]  /*0850*/  FADD R3, R2, R3 ;  /* 0x0000000302037221 */ /* 0x000fe20000000000 */
[----:B------:R-:W-:Y:S01]  /*0860*/  FADD R5, R32, R5 ;  /* 0x0000000520057221 */ /* 0x000fe20000000000 */
[----:B------:R-:W-:Y:S01]  /*0870*/  FADD R20, R15, R20 ;  /* 0x000000140f147221 */ /* 0x000fe20000000000 */
[----:B------:R-:W-:Y:S02]  /*0880*/  IADD3.X R27, RZ, R27, RZ, P2, !PT ;  /* 0x0000001bff1b7210 */ /* 0x000fe400017fe4ff */
[----:B------:R-:W-:Y:S01]  /*0890*/  MOV R2, R17 ;  /* 0x0000001100027202 */ /* 0x000fe20000000f00 */
[----:B------:R-:W-:Y:S05]  /*08a0*/  @!P0 BRA `(.L_x_0) ;  /* 0xfffff93000008947 */ /* 0x000fea000383ffff */
[----:B------:R-:W-:Y:S01]  /*08b0*/  FADD R2, R3, R5 ;  /* 0x0000000503027221 */ /* 0x000fe20000000000 */
[----:B------:R-:W-:-:S02]  /*08c0*/  LOP3.LUT P2, RZ, R19, 0x1f, RZ, 0xc0, !PT ;  /* 0x0000001f13ff7812 */ /* 0x000fc4000784c0ff */
[----:B------:R-:W-:Y:S01]  /*08d0*/  ISETP.GE.AND P3, PT, R19, 0x8, PT ;  /* 0x000000081300780c */ /* 0x000fe20003f66270 */
[----:B------:R-:W-:Y:S01]  /*08e0*/  FADD R2, R17, R2 ;  /* 0x0000000211027221 */ /* 0x000fe20000000000 */
[----:B------:R-:W-:Y:S02]  /*08f0*/  SHF.L.U32 R21, R21, 0x2, RZ ;  /* 0x0000000215157819 */ /* 0x000fe400000006ff */
[C---:B------:R-:W-:Y:S01]  /*0900*/  LOP3.LUT P0, RZ, R19.reuse, 0x7, RZ, 0xc0, !PT ;  /* 0x0000000713ff7812 */ /* 0x040fe2000780c0ff */
[----:B------:R-:W-:Y:S01]  /*0910*/  FADD R2, R20, R2 ;  /* 0x0000000214027221 */ /* 0x000fe20000000000 */
[----:B------:R-:W-:Y:S02]  /*0920*/  MOV R10, RZ ;  /* 0x000000ff000a7202 */ /* 0x000fe40000000f00 */
[----:B------:R-:W-:Y:S02]  /*0930*/  ISETP.LT.AND P0, PT, R19, 0x8, !P0 ;  /* 0x000000081300780c */ /* 0x000fe40004701270 */
[----:B------:R-:W0:Y:S02]  /*0940*/  SHFL.BFLY PT, R3, R2, 0x10, 0x1f ;  /* 0x0e001f0002037f89 */ /* 0x000e2400000e0000 */
[----:B0-----:R-:W-:Y:S01]  /*0950*/  FADD R3, R2, R3 ;  /* 0x0000000302037221 */ /* 0x001fe20000000000 */
[----:B------:R-:W-:-:S04]  /*0960*/  LOP3.LUT R2, R21, 0x1c, RZ, 0xe2, !PT ;  /* 0x0000001c15027812 */ /* 0x000fc800078ee2ff */
[----:B------:R-:W0:Y:S02]  /*0970*/  SHFL.BFLY PT, R6, R3, 0x8, 0x1f ;  /* 0x0d001f0003067f89 */ /* 0x000e2400000e0000 */
[----:B0-----:R-:W-:-:S05]  /*0980*/  FADD R6, R3, R6 ;  /* 0x0000000603067221 */ /* 0x001fca0000000000 */
[----:B------:R-:W0:Y:S02]  /*0990*/  SHFL.BFLY PT, R5, R6, 0x4, 0x1f ;  /* 0x0c801f0006057f89 */ /* 0x000e2400000e0000 */
[----:B0-----:R-:W-:-:S05]  /*09a0*/  FADD R5, R6, R5 ;  /* 0x0000000506057221 */ /* 0x001fca0000000000 */
[----:B------:R-:W0:Y:S02]  /*09b0*/  SHFL.BFLY PT, R8, R5, 0x2, 0x1f ;  /* 0x0c401f0005087f89 */ /* 0x000e2400000e0000 */
[----:B0-----:R-:W-:-:S05]  /*09c0*/  FADD R8, R5, R8 ;  /* 0x0000000805087221 */ /* 0x001fca0000000000 */
[----:B------:R-:W0:Y:S02]  /*09d0*/  SHFL.BFLY PT, R7, R8, 0x1, 0x1f ;  /* 0x0c201f0008077f89 */ /* 0x000e2400000e0000 */
[----:B0-----:R-:W-:-:S05]  /*09e0*/  FADD R11, R8, R7 ;  /* 0x00000007080b7221 */ /* 0x001fca0000000000 */
[----:B------:R-:W-:Y:S04]  /*09f0*/  @!P2 STS [R2], R11 ;  /* 0x0000000b0200a388 */ /* 0x000fe80000000800 */
[----:B------:R-:W-:Y:S06]  /*0a00*/  BAR.SYNC 0x0 ;  /* 0x0000000000007b1d */ /* 0x000fec0000000000 */
[----:B------:R-:W0:Y:S04]  /*0a10*/  @!P3 LDS R9, [R19.X4] ;  /* 0x000000001309b984 */ /* 0x000e280000004800 */
[----:B0-----:R-:W0:Y:S02]  /*0a20*/  SHFL.BFLY PT, R6, R9, 0x4, 0x1f ;  /* 0x0c801f0009067f89 */ /* 0x001e2400000e0000 */
[----:B0-----:R-:W-:-:S05]  /*0a30*/  FADD R3, R9, R6 ;  /* 0x0000000609037221 */ /* 0x001fca0000000000 */
[----:B------:R-:W0:Y:S02]  /*0a40*/  SHFL.BFLY PT, R6, R3, 0x2, 0x1f ;  /* 0x0c401f0003067f89 */ /* 0x000e2400000e0000 */
[----:B0-----:R-:W-:Y:S01]  /*0a50*/  FADD R5, R3, R6 ;  /* 0x0000000603057221 */ /* 0x001fe20000000000 */
[----:B------:R-:W-:-:S04]  /*0a60*/  LEA R6, P4, R0, c[0x0][0x1a0], 0x2 ;  /* 0x0000680000067a11 */ /* 0x000fc800078810ff */
[----:B------:R-:W0:Y:S01]  /*0a70*/  SHFL.BFLY PT, R8, R5, 0x1, 0x1f ;  /* 0x0c201f0005087f89 */ /* 0x000e2200000e0000 */
[----:B------:R-:W-:Y:S01]  /*0a80*/  LEA.HI.X R7, R0, c[0x0][0x1a4], R23, 0x2, P4 ;  /* 0x0000690000077a11 */ /* 0x000fe200020f1417 */
[----:B0-----:R-:W-:-:S05]  /*0a90*/  FADD R8, R5, R8 ;  /* 0x0000000805087221 */ /* 0x001fca0000000000 */
[----:B------:R-:W-:Y:S04]  /*0aa0*/  @P0 STS [R19.X4], R8 ;  /* 0x0000000813000388 */ /* 0x000fe80000004800 */
[----:B------:R-:W-:Y:S06]  /*0ab0*/  BAR.SYNC 0x0 ;  /* 0x0000000000007b1d */ /* 0x000fec0000000000 */
[----:B------:R0:W2:Y:S01]  /*0ac0*/  @!P1 LDG.E.EL R10, [R6.64] ;  /* 0x00000004060a9981 */ /* 0x0000a2000c2e1900 */
[----:B------:R-:W-:Y:S01]  /*0ad0*/  MOV R5, 0x39e38e39 ;  /* 0x39e38e3900057802 */ /* 0x000fe20000000f00 */
[----:B------:R-:W-:Y:S01]  /*0ae0*/  CS2R R30, SRZ ;  /* 0x00000000001e7805 */ /* 0x000fe2000001ff00 */
[----:B------:R-:W-:Y:S01]  /*0af0*/  MOV R3, R29 ;  /* 0x0000001d00037202 */ /* 0x000fe20000000f00 */
[----:B------:R-:W1:Y:S01]  /*0b00*/  LDS R2, [RZ] ;  /* 0x00000000ff027984 */ /* 0x000e620000000800 */
[----:B0-----:R-:W-:Y:S01]  /*0b10*/  CS2R R6, SRZ ;  /* 0x0000000000067805 */ /* 0x001fe2000001ff00 */
[----:B-1----:R-:W-:Y:S01]  /*0b20*/  FMUL R9, R2, -0.5 ;  /* 0xbf00000002097820 */ /* 0x002fe20000400000 */
[----:B------:R-:W-:Y:S01]  /*0b30*/  MOV R2, R28 ;  /* 0x0000001c00027202 */ /* 0x000fe20000000f00 */
[----:B------:R-:W-:Y:S01]  /*0b40*/  IMAD.MOV.U32 R28, RZ, RZ, RZ ;  /* 0x000000ffff1c7224 */ /* 0x000fe200078e00ff */
[----:B--2---:R-:W-:-:S06]  /*0b50*/  FFMA R5, R10, R5, 9.9999997473787516356e-06 ;  /* 0x3727c5ac0a057423 */ /* 0x004fcc0000000005 */
[----:B------:R-:W0:Y:S02]  /*0b60*/  MUFU.RSQ R5, R5 ;  /* 0x0000000500057308 */ /* 0x000e240000001400 */
[----:B0-----:R-:W-:-:S04]  /*0b70*/  FMUL R10, R5, R5 ;  /* 0x00000005050a7220 */ /* 0x001fc80000400000 */
[----:B------:R-:W-:-:S04]  /*0b80*/  FMUL R10, R5, R10 ;  /* 0x0000000a050a7220 */ /* 0x000fc80000400000 */
[----:B------:R-:W-:-:S04]  /*0b90*/  FMUL R9, R9, R10 ;  /* 0x0000000a09097220 */ /* 0x000fc80000400000 */
[----:B------:R-:W-:-:S01]  /*0ba0*/  FMUL R29, R9, 0.00043402778101153671741 ;  /* 0x39e38e39091d7820 */ /* 0x000fc20000400000 */
.L_x_1:
[-C--:B0-----:R-:W-:Y:S01]  /*0bb0*/  IADD3 R8, R35, R28.reuse, RZ ;  /* 0x0000001c23087210 */ /* 0x081fe20007ffe0ff */
[----:B------:R-:W-:Y:S01]  /*0bc0*/  CS2R R12, SRZ ;  /* 0x00000000000c7805 */ /* 0x000fe2000001ff00 */
[----:B------:R-:W-:Y:S01]  /*0bd0*/  IADD3 R32, R33, R28, RZ ;  /* 0x0000001c21207210 */ /* 0x000fe20007ffe0ff */
[----:B------:R-:W-:Y:S01]  /*0be0*/  CS2R R14, SRZ ;  /* 0x00000000000e7805 */ /* 0x000fe2000001ff00 */
[----:B------:R-:W-:Y:S02]  /*0bf0*/  ISETP.GE.U32.AND P4, PT, R8, 0x900, PT ;  /* 0x000009000800780c */ /* 0x000fe40003f86070 */
[----:B------:R-:W-:Y:S02]  /*0c00*/  MOV R21, 0x2 ;  /* 0x0000000200157802 */ /* 0x000fe40000000f00 */
[----:B------:R-:W-:-:S03]  /*0c10*/  ISETP.LT.AND P5, PT, R0, 0x200, !P4 ;  /* 0x000002000000780c */ /* 0x000fc600067a1270 */
[----:B------:R-:W-:-:S04]  /*0c20*/  IMAD.WIDE R18, R32, R21, c[0x0][0x168] ;  /* 0x00005a0020127625 */ /* 0x000fc800078e0215 */
[----:B------:R-:W-:Y:S01]  /*0c30*/  IMAD.WIDE R16, R32, R21, c[0x0][0x170] ;  /* 0x00005c0020107625 */ /* 0x000fe200078e0215 */
[----:B------:R-:W-:Y:S01]  /*0c40*/  CS2R R8, SRZ ;  /* 0x0000000000087805 */ /* 0x000fe2000001ff00 */
[----:B------:R-:W-:-:S04]  /*0c50*/  CS2R R10, SRZ ;  /* 0x00000000000a7805 */ /* 0x000fc8000001ff00 */
[----:B------:R-:W2:Y:S04]  /*0c60*/  @P5 LDG.E.EF.64 R12, [R18.64] ;  /* 0x00000004120c5981 */ /* 0x000ea8000c0e1b00 */
[----:B------:R0:W3:Y:S04]  /*0c70*/  @P5 LDG.E.EF.64 R14, [R16.64] ;  /* 0x00000004100e5981 */ /* 0x0000e8000c0e1b00 */
[----:B------:R-:W4:Y:S01]  /*0c80*/  @!P4 LDG.E.EL.128 R8, [R24.64] ;  /* 0x000000041808c981 */ /* 0x000f22000c2e1d00 */
[----:B------:R-:W-:Y:S01]  /*0c90*/  CS2R R26, SRZ ;  /* 0x00000000001a7805 */ /* 0x000fe2000001ff00 */
[----:B------:R-:W-:Y:S01]  /*0ca0*/  MOV R37, 0x4 ;  /* 0x0000000400257802 */ /* 0x000fe20000000f00 */
[----:B0-----:R-:W-:-:S05]  /*0cb0*/  IMAD.WIDE R16, R32, R21, c[0x0][0x180] ;  /* 0x0000600020107625 */ /* 0x001fca00078e0215 */
[----:B------:R0:W5:Y:S02]  /*0cc0*/  @P5 LDG.E.EL.64 R26, [R16.64] ;  /* 0x00000004101a5981 */ /* 0x000164000c2e1b00 */
[----:B0-----:R-:W-:Y:S01]  /*0cd0*/  CS2R R16, SRZ ;  /* 0x0000000000107805 */ /* 0x001fe2000001ff00 */
[----:B--2---:R-:W-:Y:S02]  /*0ce0*/  SEL R20, R12, RZ, P5 ;  /* 0x000000ff0c147207 */ /* 0x004fe40002800000 */
[----:B------:R-:W-:Y:S02]  /*0cf0*/  SEL R22, R13, RZ, P5 ;  /* 0x000000ff0d167207 */ /* 0x000fe40002800000 */
[----:B---3--:R-:W-:Y:S02]  /*0d00*/  SEL R14, R14, RZ, P5 ;  /* 0x000000ff0e0e7207 */ /* 0x008fe40002800000 */
[----:B------:R-:W-:Y:S02]  /*0d10*/  SHF.L.U32 R12, R20, 0x10, RZ ;  /* 0x00000010140c7819 */ /* 0x000fe400000006ff */
[----:B------:R-:W-:-:S02]  /*0d20*/  SHF.L.U32 R13, R14, 0x10, RZ ;  /* 0x000000100e0d7819 */ /* 0x000fc400000006ff */
[----:B------:R-:W-:Y:S02]  /*0d30*/  PRMT R20, R20, 0x7632, R20 ;  /* 0x0000763214147816 */ /* 0x000fe40000000014 */
[----:B------:R-:W-:Y:S01]  /*0d40*/  PRMT R14, R14, 0x7632, R14 ;  /* 0x000076320e0e7816 */ /* 0x000fe2000000000e */
[----:B------:R-:W-:Y:S01]  /*0d50*/  FADD R12, R12, R13 ;  /* 0x0000000d0c0c7221 */ /* 0x000fe20000000000 */
[----:B------:R-:W-:Y:S02]  /*0d60*/  SEL R23, R15, RZ, P5 ;  /* 0x000000ff0f177207 */ /* 0x000fe40002800000 */
[----:B------:R-:W-:Y:S02]  /*0d70*/  SHF.L.U32 R20, R20, 0x10, RZ ;  /* 0x0000001014147819 */ /* 0x000fe400000006ff */
[----:B------:R-:W-:Y:S02]  /*0d80*/  SHF.L.U32 R19, R14, 0x10, RZ ;  /* 0x000000100e137819 */ /* 0x000fe400000006ff */
[----:B----4-:R-:W-:-:S02]  /*0d90*/  SEL R9, R9, RZ, !P4 ;  /* 0x000000ff09097207 */ /* 0x010fc40006000000 */
[----:B------:R-:W-:Y:S01]  /*0da0*/  SHF.L.U32 R34, R22, 0x10, RZ ;  /* 0x0000001016227819 */ /* 0x000fe200000006ff */
[----:B------:R-:W-:Y:S01]  /*0db0*/  FADD R36, R20, R19 ;  /* 0x0000001314247221 */ /* 0x000fe20000000000 */
[----:B------:R-:W-:Y:S01]  /*0dc0*/  SHF.L.U32 R15, R23, 0x10, RZ ;  /* 0x00000010170f7819 */ /* 0x000fe200000006ff */
[----:B------:R-:W-:Y:S01]  /*0dd0*/  FADD R9, R9, 1 ;  /* 0x3f80000009097421 */ /* 0x000fe20000000000 */
[----:B------:R-:W-:Y:S01]  /*0de0*/  SEL R8, R8, RZ, !P4 ;  /* 0x000000ff08087207 */ /* 0x000fe20006000000 */
[----:B------:R-:W-:Y:S01]  /*0df0*/  CS2R R18, SRZ ;  /* 0x0000000000127805 */ /* 0x000fe2000001ff00 */
[----:B------:R-:W-:Y:S01]  /*0e00*/  SEL R10, R10, RZ, !P4 ;  /* 0x000000ff0a0a7207 */ /* 0x000fe20006000000 */
[----:B------:R-:W-:Y:S01]  /*0e10*/  FADD R34, R34, R15 ;  /* 0x0000000f22227221 */ /* 0x000fe20000000000 */
[----:B------:R-:W-:Y:S01]  /*0e20*/  FMUL R36, R36, R9 ;  /* 0x0000000924247220 */ /* 0x000fe20000400000 */
[----:B------:R-:W-:Y:S01]  /*0e30*/  FADD R15, R8, 1 ;  /* 0x3f800000080f7421 */ /* 0x000fe20000000000 */
[----:B------:R-:W-:Y:S01]  /*0e40*/  IMAD.WIDE R8, R32, R37, c[0x0][0x1a8] ;  /* 0x00006a0020087625 */ /* 0x000fe200078e0225 */
[----:B------:R-:W-:-:S02]  /*0e50*/  FADD R13, R10, 1 ;  /* 0x3f8000000a0d7421 */ /* 0x000fc40000000000 */
[----:B------:R-:W-:Y:S02]  /*0e60*/  FMUL R10, R12, R15 ;  /* 0x0000000f0c0a7220 */ /* 0x000fe40000400000 */
[----:B------:R-:W2:Y:S01]  /*0e70*/  @P5 LDG.E.EF.128 R16, [R8.64] ;  /* 0x0000000408105981 */ /* 0x000ea2000c0e1d00 */
[----:B------:R-:W-:Y:S01]  /*0e80*/  FMUL R34, R34, R13 ;  /* 0x0000000d22227220 */ /* 0x000fe20000400000 */
[----:B------:R-:W-:Y:S01]  /*0e90*/  CS2R R14, SRZ ;  /* 0x00000000000e7805 */ /* 0x000fe2000001ff00 */
[----:B------:R-:W-:Y:S01]  /*0ea0*/  CS2R R12, SRZ ;  /* 0x00000000000c7805 */ /* 0x000fe2000001ff00 */
[----:B------:R-:W-:Y:S01]  /*0eb0*/  IMAD.WIDE R20, R32, R37, c[0x0][0x198] ;  /* 0x0000660020147625 */ /* 0x000fe200078e0225 */
[----:B------:R-:W-:Y:S02]  /*0ec0*/  PRMT R23, R23, 0x7632, R23 ;  /* 0x0000763217177816 */ /* 0x000fe40000000017 */
[----:B------:R-:W-:Y:S02]  /*0ed0*/  PRMT R22, R22, 0x7632, R22 ;  /* 0x0000763216167816 */ /* 0x000fe40000000016 */
[----:B------:R2:W3:Y:S01]  /*0ee0*/  @P5 LDG.E.EF.128 R12, [R20.64] ;  /* 0x00000004140c5981 */ /* 0x0004e2000c0e1d00 */
[----:B------:R-:W-:-:S02]  /*0ef0*/  SHF.L.U32 R37, R23, 0x10, RZ ;  /* 0x0000001017257819 */ /* 0x000fc400000006ff */
[----:B------:R-:W-:Y:S02]  /*0f00*/  SHF.L.U32 R22, R22, 0x10, RZ ;  /* 0x0000001016167819 */ /* 0x000fe400000006ff */
[----:B--2---:R-:W-:Y:S02]  /*0f10*/  SEL R21, R16, RZ, P5 ;  /* 0x000000ff10157207 */ /* 0x004fe40002800000 */
[----:B------:R-:W-:Y:S01]  /*0f20*/  SEL R23, R17, RZ, P5 ;  /* 0x000000ff11177207 */ /* 0x000fe20002800000 */
[----:B------:R-:W-:Y:S02]  /*0f30*/  FADD R17, R22, R37 ;  /* 0x0000002516117221 */ /* 0x000fe40000000000 */
[C---:B------:R-:W-:Y:S02]  /*0f40*/  FFMA R16, R5.reuse, R10, R21 ;  /* 0x0000000a05107223 */ /* 0x040fe40000000015 */
[----:B------:R-:W-:Y:S01]  /*0f50*/  FFMA R36, R5, R36, R23 ;  /* 0x0000002405247223 */ /* 0x000fe20000000017 */
[----:B------:R-:W-:Y:S01]  /*0f60*/  CS2R R20, SRZ ;  /* 0x0000000000147805 */ /* 0x000fe2000001ff00 */
[----:B------:R-:W-:-:S06]  /*0f70*/  CS2R R22, SRZ ;  /* 0x0000000000167805 */ /* 0x000fcc000001ff00 */
[----:B------:R-:W2:Y:S01]  /*0f80*/  @!P4 LDG.E.EL.128 R20, [R2.64] ;  /* 0x000000040214c981 */ /* 0x000ea2000c2e1d00 */
[----:B------:R-:W-:Y:S02]  /*0f90*/  SEL R11, R11, RZ, !P4 ;  /* 0x000000ff0b0b7207 */ /* 0x000fe40006000000 */
[----:B-----5:R-:W-:-:S03]  /*0fa0*/  SEL R9, R27, RZ, P5 ;  /* 0x000000ff1b097207 */ /* 0x020fc60002800000 */
[----:B------:R-:W-:-:S04]  /*0fb0*/  FADD R8, R11, 1 ;  /* 0x3f8000000b087421 */ /* 0x000fc80000000000 */
[----:B------:R-:W-:Y:S01]  /*0fc0*/  FMUL R8, R17, R8 ;  /* 0x0000000811087220 */ /* 0x000fe20000400000 */
[----:B------:R-:W-:Y:S02]  /*0fd0*/  SHF.L.U32 R17, R9, 0x10, RZ ;  /* 0x0000001009117819 */ /* 0x000fe400000006ff */
[----:B------:R-:W-:Y:S02]  /*0fe0*/  SEL R26, R26, RZ, P5 ;  /* 0x000000ff1a1a7207 */ /* 0x000fe40002800000 */
[----:B---3--:R-:W-:Y:S01]  /*0ff0*/  SEL R11, R14, RZ, P5 ;  /* 0x000000ff0e0b7207 */ /* 0x008fe20002800000 */
[----:B------:R-:W-:Y:S01]  /*1000*/  FMUL R10, R4, R17 ;  /* 0x00000011040a7220 */ /* 0x000fe20000400000 */
[----:B------:R-:W-:Y:S02]  /*1010*/  SEL R14, R19, RZ, P5 ;  /* 0x000000ff130e7207 */ /* 0x000fe40002800000 */
[----:B------:R-:W-:Y:S02]  /*1020*/  SHF.L.U32 R19, R26, 0x10, RZ ;  /* 0x000000101a137819 */ /* 0x000fe400000006ff */
[----:B------:R-:W-:Y:S01]  /*1030*/  PRMT R9, R9, 0x7632, R9 ;  /* 0x0000763209097816 */ /* 0x000fe20000000009 */
[----:B------:R-:W-:Y:S01]  /*1040*/  FFMA R8, R5, R8, R14 ;  /* 0x0000000805087223 */ /* 0x000fe2000000000e */
[----:B------:R-:W-:Y:S01]  /*1050*/  SEL R18, R18, RZ, P5 ;  /* 0x000000ff12127207 */ /* 0x000fe20002800000 */
[----:B------:R-:W-:-:S04]  /*1060*/  FMUL R14, R4, R19 ;  /* 0x00000013040e7220 */ /* 0x000fc80000400000 */
[----:B------:R-:W-:Y:S01]  /*1070*/  FFMA R34, R5, R34, R18 ;  /* 0x0000002205227223 */ /* 0x000fe20000000012 */
[----:B------:R-:W-:-:S04]  /*1080*/  IADD3 R28, R28, 0x400, RZ ;  /* 0x000004001c1c7810 */ /* 0x000fc80007ffe0ff */
[----:B------:R-:W-:Y:S02]  /*1090*/  ISETP.GE.U32.AND P6, PT, R28, 0x900, PT ;  /* 0x000009001c00780c */ /* 0x000fe40003fc6070 */
[----:B--2---:R-:W-:Y:S02]  /*10a0*/  SEL R22, R22, RZ, !P4 ;  /* 0x000000ff16167207 */ /* 0x004fe40006000000 */
[----:B------:R-:W-:-:S03]  /*10b0*/  SEL R20, R20, RZ, !P4 ;  /* 0x000000ff14147207 */ /* 0x000fc60006000000 */
[----:B------:R-:W-:-:S04]  /*10c0*/  FADD R27, R22, 1 ;  /* 0x3f800000161b7421 */ /* 0x000fc80000000000 */
[----:B------:R-:W-:Y:S01]  /*10d0*/  FFMA R10, R10, R27, R11 ;  /* 0x0000001b0a0a7223 */ /* 0x000fe2000000000b */
[----:B------:R-:W-:Y:S01]  /*10e0*/  SEL R11, R12, RZ, P5 ;  /* 0x000000ff0c0b7207 */ /* 0x000fe20002800000 */
[----:B------:R-:W-:Y:S01]  /*10f0*/  FADD R37, R20, 1 ;  /* 0x3f80000014257421 */ /* 0x000fe20000000000 */
[----:B------:R-:W-:Y:S02]  /*1100*/  SEL R12, R23, RZ, !P4 ;  /* 0x000000ff170c7207 */ /* 0x000fe40006000000 */
[----:B------:R-:W-:Y:S02]  /*1110*/  SHF.L.U32 R23, R9, 0x10, RZ ;  /* 0x0000001009177819 */ /* 0x000fe400000006ff */
[----:B------:R-:W-:Y:S02]  /*1120*/  SEL R20, R15, RZ, P5 ;  /* 0x000000ff0f147207 */ /* 0x000fe40002800000 */
[----:B------:R-:W-:Y:S01]  /*1130*/  PRMT R15, R26, 0x7632, R15 ;  /* 0x000076321a0f7816 */ /* 0x000fe2000000000f */
[----:B------:R-:W-:Y:S01]  /*1140*/  FFMA R14, R14, R37, R11 ;  /* 0x000000250e0e7223 */ /* 0x000fe2000000000b */
[----:B------:R-:W-:Y:S01]  /*1150*/  FADD R12, R12, 1 ;  /* 0x3f8000000c0c7421 */ /* 0x000fe20000000000 */
[----:B------:R-:W-:Y:S01]  /*1160*/  FMUL R11, R4, R23 ;  /* 0x00000017040b7220 */ /* 0x000fe20000400000 */
[----:B------:R-:W-:-:S02]  /*1170*/  SEL R18, R21, RZ, !P4 ;  /* 0x000000ff15127207 */ /* 0x000fc40006000000 */
[----:B------:R-:W-:Y:S01]  /*1180*/  SHF.L.U32 R15, R15, 0x10, RZ ;  /* 0x000000100f0f7819 */ /* 0x000fe200000006ff */
[----:B------:R-:W-:Y:S01]  /*1190*/  FFMA R11, R11, R12, R20 ;  /* 0x0000000c0b0b7223 */ /* 0x000fe20000000014 */
[----:B------:R-:W-:Y:S01]  /*11a0*/  SEL R20, R13, RZ, P5 ;  /* 0x000000ff0d147207 */ /* 0x000fe20002800000 */
[----:B------:R-:W-:Y:S02]  /*11b0*/  FADD R18, R18, 1 ;  /* 0x3f80000012127421 */ /* 0x000fe40000000000 */
[----:B------:R-:W-:Y:S01]  /*11c0*/  FMUL R9, R4, R15 ;  /* 0x0000000f04097220 */ /* 0x000fe20000400000 */
[----:B------:R-:W-:-:S03]  /*11d0*/  FFMA R16, R29, R14, R16 ;  /* 0x0000000e1d107223 */ /* 0x000fc60000000010 */
[----:B------:R-:W-:Y:S01]  /*11e0*/  FFMA R9, R9, R18, R20 ;  /* 0x0000001209097223 */ /* 0x000fe20000000014 */
[C---:B------:R-:W-:Y:S01]  /*11f0*/  FFMA R20, R29.reuse, R11, R8 ;  /* 0x0000000b1d147223 */ /* 0x040fe20000000008 */
[C---:B------:R-:W-:Y:S01]  /*1200*/  FFMA R8, R29.reuse, R14, R16 ;  /* 0x0000000e1d087223 */ /* 0x040fe20000000010 */
[C---:B------:R-:W-:Y:S01]  /*1210*/  FFMA R34, R29.reuse, R10, R34 ;  /* 0x0000000a1d227223 */ /* 0x040fe20000000022 */
[-C--:B------:R-:W-:Y:S02]  /*1220*/  FFMA R36, R29, R9.reuse, R36 ;  /* 0x000000091d247223 */ /* 0x080fe40000000024 */
[----:B------:R-:W-:Y:S01]  /*1230*/  FMUL R16, R37, R8 ;  /* 0x0000000825107220 */ /* 0x000fe20000400000 */
[C---:B------:R-:W-:Y:S01]  /*1240*/  FFMA R10, R29.reuse, R10, R34 ;  /* 0x0000000a1d0a7223 */ /* 0x040fe20000000022 */
[C---:B------:R-:W-:Y:S01]  /*1250*/  FFMA R9, R29.reuse, R9, R36 ;  /* 0x000000091d097223 */ /* 0x040fe20000000024 */
[----:B------:R-:W-:Y:S01]  /*1260*/  FFMA R11, R29, R11, R20 ;  /* 0x0000000b1d0b7223 */ /* 0x000fe20000000014 */
[----:B------:R-:W-:Y:S01]  /*1270*/  FMUL R16, R19, R16 ;  /* 0x0000001013107220 */ /* 0x000fe20000400000 */
[----:B------:R-:W-:Y:S01]  /*1280*/  MOV R14, 0x4 ;  /* 0x00000004000e7802 */ /* 0x000fe20000000f00 */
[----:B------:R-:W-:Y:S01]  /*1290*/  FMUL R18, R18, R9 ;  /* 0x0000000912127220 */ /* 0x000fe20000400000 */
[----:B------:R-:W-:Y:S01]  /*12a0*/  FMUL R20, R27, R10 ;  /* 0x0000000a1b147220 */ /* 0x000fe20000400000 */
[----:B------:R-:W-:Y:S01]  /*12b0*/  FMUL R22, R12, R11 ;  /* 0x0000000b0c167220 */ /* 0x000fe20000400000 */
[----:B------:R-:W-:Y:S01]  /*12c0*/  FSEL R16, R16, -RZ, P5 ;  /* 0x800000ff10107208 */ /* 0x000fe20002800000 */
[----:B------:R-:W-:Y:S01]  /*12d0*/  FMUL R18, R15, R18 ;  /* 0x000000120f127220 */ /* 0x000fe20000400000 */
[----:B------:R-:W-:Y:S01]  /*12e0*/  IMAD.WIDE R12, R32, R14, c[0x0][0x160] ;  /* 0x00005800200c7625 */ /* 0x000fe200078e020e */
[----:B------:R-:W-:Y:S01]  /*12f0*/  FMUL R20, R17, R20 ;  /* 0x0000001411147220 */ /* 0x000fe20000400000 */
[----:B------:R-:W-:Y:S01]  /*1300*/  FMUL R22, R23, R22 ;  /* 0x0000001617167220 */ /* 0x000fe20000400000 */
[----:B------:R-:W-:Y:S01]  /*1310*/  FADD R17, R16, R7 ;  /* 0x0000000710117221 */ /* 0x000fe20000000000 */
[----:B------:R-:W-:Y:S01]  /*1320*/  FSEL R7, R18, -RZ, P5 ;  /* 0x800000ff12077208 */ /* 0x000fe20002800000 */
[----:B------:R0:W-:Y:S01]  /*1330*/  @P5 STG.E.128 [R12.64], R8 ;  /* 0x000000080c005986 */ /* 0x0001e2000c101d04 */
[----:B------:R-:W-:-:S02]  /*1340*/  FSEL R20, R20, -RZ, P5 ;  /* 0x800000ff14147208 */ /* 0x000fc40002800000 */
[----:B------:R-:W-:Y:S02]  /*1350*/  FSEL R15, R22, -RZ, P5 ;  /* 0x800000ff160f7208 */ /* 0x000fe40002800000 */
[----:B------:R-:W-:Y:S02]  /*1360*/  IADD3 R24, P4, R24, 0x1000, RZ ;  /* 0x0000100018187810 */ /* 0x000fe40007f9e0ff */
[----:B------:R-:W-:Y:S01]  /*1370*/  IADD3 R2, P5, R2, 0x1000, RZ ;  /* 0x0000100002027810 */ /* 0x000fe20007fbe0ff */
[----:B------:R-:W-:Y:S01]  /*1380*/  FADD R6, R7, R6 ;  /* 0x0000000607067221 */ /* 0x000fe20000000000 */
[----:B------:R-:W-:Y:S01]  /*1390*/  FADD R31, R20, R31 ;  /* 0x0000001f141f7221 */ /* 0x000fe20000000000 */
[----:B------:R-:W-:Y:S01]  /*13a0*/  FADD R30, R15, R30 ;  /* 0x0000001e0f1e7221 */ /* 0x000fe20000000000 */
[----:B------:R-:W-:Y:S01]  /*13b0*/  IMAD.X R25, RZ, RZ, R25, P4 ;  /* 0x000000ffff197224 */ /* 0x000fe200020e0619 */
[----:B------:R-:W-:Y:S02]  /*13c0*/  IADD3.X R3, RZ, R3, RZ, P5, !PT ;  /* 0x00000003ff037210 */ /* 0x000fe40002ffe4ff */
[----:B------:R-:W-:Y:S01]  /*13d0*/  MOV R7, R17 ;  /* 0x0000001100077202 */ /* 0x000fe20000000f00 */
[----:B------:R-:W-:Y:S05]  /*13e0*/  @!P6 BRA `(.L_x_1) ;  /* 0xfffff7c00000e947 */ /* 0x000fea000383ffff */
[----:B------:R-:W-:Y:S01]  /*13f0*/  FADD R2, R6, R17 ;  /* 0x0000001106027221 */ /* 0x000fe20000000000 */
[----:B------:R-:W1:Y:S01]  /*1400*/  S2R R16, SR_TID.X ;  /* 0x0000000000107919 */ /* 0x000e620000002100 */
[----:B------:R-:W-:-:S02]  /*1410*/  IMAD.WIDE R20, R33, R14, c[0x0][0x160] ;  /* 0x0000580021147625 */ /* 0x000fc400078e020e */
[----:B------:R-:W-:Y:S01]  /*1420*/  FADD R2, R31, R2 ;  /* 0x000000021f027221 */ /* 0x000fe20000000000 */
[----:B------:R-:W-:Y:S06]  /*1430*/  BAR.SYNC 0x0 ;  /* 0x0000000000007b1d */ /* 0x000fec0000000000 */
[----:B------:R-:W-:-:S05]  /*1440*/  FADD R2, R30, R2 ;  /* 0x000000021e027221 */ /* 0x000fca0000000000 */
[----:B------:R-:W2:Y:S01]  /*1450*/  SHFL.BFLY PT, R3, R2, 0x10, 0x1f ;  /* 0x0e001f0002037f89 */ /* 0x000ea200000e0000 */
[----:B01----:R-:W-:-:S04]  /*1460*/  SHF.R.U32.HI R10, RZ, 0x5, R16 ;  /* 0x00000005ff0a7819 */ /* 0x003fc80000011610 */
[----:B------:R-:W-:-:S04]  /*1470*/  SHF.L.U32 R10, R10, 0x2, RZ ;  /* 0x000000020a0a7819 */ /* 0x000fc800000006ff */
[----:B------:R-:W-:Y:S01]  /*1480*/  LOP3.LUT R11, R10, 0x1c, RZ, 0xe2, !PT ;  /* 0x0000001c0a0b7812 */ /* 0x000fe200078ee2ff */
[----:B--2---:R-:W-:-:S05]  /*1490*/  FADD R3, R2, R3 ;  /* 0x0000000302037221 */ /* 0x004fca0000000000 */
        /* <DEDUP_REMOVED lines=10> */
[----:B------:R-:W0:Y:S01]  /*1540*/  @!P3 LDS R9, [R16.X4] ;  /* 0x000000001009b984 */ /* 0x000e220000004800 */
[----:B------:R-:W-:-:S03]  /*1550*/  CS2R R10, SRZ ;  /* 0x00000000000a7805 */ /* 0x000fc6000001ff00 */
[----:B0-----:R-:W0:Y:S02]  /*1560*/  SHFL.BFLY PT, R2, R9, 0x4, 0x1f ;  /* 0x0c801f0009027f89 */ /* 0x001e2400000e0000 */
[----:B0-----:R-:W-:Y:S02]  /*1570*/  FADD R2, R9, R2 ;  /* 0x0000000209027221 */ /* 0x001fe40000000000 */
[----:B------:R-:W-:-:S03]  /*1580*/  CS2R R8, SRZ ;  /* 0x0000000000087805 */ /* 0x000fc6000001ff00 */
[----:B------:R-:W0:Y:S02]  /*1590*/  SHFL.BFLY PT, R3, R2, 0x2, 0x1f ;  /* 0x0c401f0002037f89 */ /* 0x000e2400000e0000 */
[----:B0-----:R-:W-:Y:S01]  /*15a0*/  FADD R5, R2, R3 ;  /* 0x0000000302057221 */ /* 0x001fe20000000000 */
[----:B------:R-:W-:-:S04]  /*15b0*/  LOP3.LUT R3, R16, 0xff, RZ, 0xc0, !PT ;  /* 0x000000ff10037812 */ /* 0x000fc800078ec0ff */
[----:B------:R-:W0:Y:S01]  /*15c0*/  SHFL.BFLY PT, R6, R5, 0x1, 0x1f ;  /* 0x0c201f0005067f89 */ /* 0x000e2200000e0000 */
[----:B------:R-:W-:Y:S01]  /*15d0*/  CS2R R12, SRZ ;  /* 0x00000000000c7805 */ /* 0x000fe2000001ff00 */
[----:B0-----:R-:W-:Y:S01]  /*15e0*/  FADD R7, R5, R6 ;  /* 0x0000000605077221 */ /* 0x001fe20000000000 */
[----:B------:R-:W-:-:S04]  /*15f0*/  MOV R6, 0x10 ;  /* 0x0000001000067802 */ /* 0x000fc80000000f00 */
[----:B------:R-:W-:Y:S01]  /*1600*/  @P0 STS [R16.X4], R7 ;  /* 0x0000000710000388 */ /* 0x000fe20000004800 */
[----:B------:R-:W-:Y:S01]  /*1610*/  IMAD.WIDE.U32 R2, R3, R6, c[0x0][0x190] ;  /* 0x0000640003027625 */ /* 0x000fe200078e0006 */
[----:B------:R-:W-:Y:S02]  /*1620*/  MOV R6, 0x2 ;  /* 0x0000000200067802 */ /* 0x000fe40000000f00 */
[----:B------:R-:W-:Y:S06]  /*1630*/  BAR.SYNC 0x0 ;  /* 0x0000000000007b1d */ /* 0x000fec0000000000 */
[----:B------:R-:W-:Y:S01]  /*1640*/  IMAD.WIDE R22, R33, R6, c[0x0][0x180] ;  /* 0x0000600021167625 */ /* 0x000fe200078e0206 */
[----:B------:R-:W2:Y:S04]  /*1650*/  @!P1 LDG.E.EF.128 R8, [R20.64] ;  /* 0x0000000414089981 */ /* 0x000ea8000c0e1d00 */
[----:B------:R-:W3:Y:S04]  /*1660*/  LDG.E.EL.128 R16, [R2.64] ;  /* 0x0000000402107981 */ /* 0x000ee8000c2e1d00 */
[----:B------:R-:W4:Y:S04]  /*1670*/  @!P1 LDG.E.EF.64 R12, [R22.64] ;  /* 0x00000004160c9981 */ /* 0x000f28000c0e1b00 */
[----:B------:R-:W0:Y:S02]  /*1680*/  LDS R5, [RZ] ;  /* 0x00000000ff057984 */ /* 0x000e240000000800 */
[----:B0-----:R-:W-:Y:S01]  /*1690*/  FMUL R5, R5, -0.5 ;  /* 0xbf00000005057820 */ /* 0x001fe20000400000 */
[----:B--2---:R-:W-:Y:S01]  /*16a0*/  SEL R24, R9, RZ, !P1 ;  /* 0x000000ff09187207 */ /* 0x004fe20004800000 */
[----:B------:R-:W-:Y:S01]  /*16b0*/  FMUL R9, R4, R4 ;  /* 0x0000000404097220 */ /* 0x000fe20000400000 */
[----:B------:R-:W-:Y:S01]  /*16c0*/  SEL R8, R8, RZ, !P1 ;  /* 0x000000ff08087207 */ /* 0x000fe20004800000 */
[----:B---3--:R-:W-:Y:S01]  /*16d0*/  FADD R7, R16, 1 ;  /* 0x3f80000010077421 */ /* 0x008fe20000000000 */
[----:B------:R-:W-:Y:S01]  /*16e0*/  SEL R15, R10, RZ, !P1 ;  /* 0x000000ff0a0f7207 */ /* 0x000fe20004800000 */
[----:B------:R-:W-:Y:S01]  /*16f0*/  FMUL R10, R4, R9 ;  /* 0x00000009040a7220 */ /* 0x000fe20000400000 */
[----:B------:R-:W-:Y:S01]  /*1700*/  FADD R18, R18, 1 ;  /* 0x3f80000012127421 */ /* 0x000fe20000000000 */
[----:B----4-:R-:W-:Y:S01]  /*1710*/  SEL R12, R12, RZ, !P1 ;  /* 0x000000ff0c0c7207 */ /* 0x010fe20004800000 */
[----:B------:R-:W-:Y:S01]  /*1720*/  FMUL R7, R7, R8 ;  /* 0x0000000807077220 */ /* 0x000fe20000400000 */
[----:B------:R-:W-:Y:S01]  /*1730*/  SEL R13, R13, RZ, !P1 ;  /* 0x000000ff0d0d7207 */ /* 0x000fe20004800000 */
[----:B------:R-:W-:Y:S01]  /*1740*/  FMUL R5, R5, R10 ;  /* 0x0000000a05057220 */ /* 0x000fe20000400000 */
[C---:B------:R-:W-:Y:S01]  /*1750*/  PRMT R8, R12.reuse, 0x7632, R8 ;  /* 0x000076320c087816 */ /* 0x040fe20000000008 */
[----:B------:R-:W-:Y:S01]  /*1760*/  FADD R17, R17, 1 ;  /* 0x3f80000011117421 */ /* 0x000fe20000000000 */
[----:B------:R-:W-:Y:S01]  /*1770*/  SHF.L.U32 R12, R12, 0x10, RZ ;  /* 0x000000100c0c7819 */ /* 0x000fe200000006ff */
[----:B------:R-:W-:Y:S01]  /*1780*/  FMUL R5, R5, 0.00043402778101153671741 ;  /* 0x39e38e3905057820 */ /* 0x000fe20000400000 */
[----:B------:R-:W-:Y:S01]  /*1790*/  PRMT R9, R13, 0x7632, R9 ;  /* 0x000076320d097816 */ /* 0x000fe20000000009 */
[----:B------:R-:W-:Y:S01]  /*17a0*/  FMUL R15, R18, R15 ;  /* 0x0000000f120f7220 */ /* 0x000fe20000400000 */
[----:B------:R-:W-:Y:S01]  /*17b0*/  SHF.L.U32 R8, R8, 0x10, RZ ;  /* 0x0000001008087819 */ /* 0x000fe200000006ff */
[----:B------:R-:W-:Y:S01]  /*17c0*/  FADD R20, R19, 1 ;  /* 0x3f80000013147421 */ /* 0x000fe20000000000 */
[----:B------:R-:W-:Y:S01]  /*17d0*/  SEL R11, R11, RZ, !P1 ;  /* 0x000000ff0b0b7207 */ /* 0x000fe20004800000 */
[----:B------:R-:W-:Y:S01]  /*17e0*/  FMUL R17, R17, R24 ;  /* 0x0000001811117220 */ /* 0x000fe20000400000 */
[----:B------:R-:W-:Y:S01]  /*17f0*/  SHF.L.U32 R16, R9, 0x10, RZ ;  /* 0x0000001009107819 */ /* 0x000fe200000006ff */
[-C--:B------:R-:W-:Y:S01]  /*1800*/  FMUL R9, R12, R5.reuse ;  /* 0x000000050c097220 */ /* 0x080fe20000400000 */
[----:B------:R-:W-:Y:S01]  /*1810*/  SHF.L.U32 R10, R13, 0x10, RZ ;  /* 0x000000100d0a7819 */ /* 0x000fe200000006ff */
[----:B------:R-:W-:Y:S01]  /*1820*/  FMUL R18, R8, R5 ;  /* 0x0000000508127220 */ /* 0x000fe20000400000 */
[----:B------:R-:W-:Y:S01]  /*1830*/  FMUL R11, R20, R11 ;  /* 0x0000000b140b7220 */ /* 0x000fe20000400000 */
[----:B------:R-:W-:Y:S01]  /*1840*/  FFMA R7, R4, R7, R9 ;  /* 0x0000000704077223 */ /* 0x000fe20000000009 */
[----:B------:R-:W-:Y:S01]  /*1850*/  FMUL R22, R16, R5 ;  /* 0x0000000510167220 */ /* 0x000fe20000400000 */
[----:B------:R-:W-:Y:S01]  /*1860*/  FFMA R17, R4, R17, R18 ;  /* 0x0000001104117223 */ /* 0x000fe20000000012 */
[-C--:B------:R-:W-:Y:S01]  /*1870*/  FMUL R20, R10, R5.reuse ;  /* 0x000000050a147220 */ /* 0x080fe20000400000 */
[----:B------:R-:W-:Y:S01]  /*1880*/  FFMA R7, R12, R5, R7 ;  /* 0x000000050c077223 */ /* 0x000fe20000000007 */
[----:B------:R-:W-:Y:S01]  /*1890*/  FFMA R11, R4, R11, R22 ;  /* 0x0000000b040b7223 */ /* 0x000fe20000000016 */
[----:B------:R-:W-:Y:S01]  /*18a0*/  FFMA R8, R8, R5, R17 ;  /* 0x0000000508087223 */ /* 0x000fe20000000011 */
[----:B------:R-:W-:Y:S01]  /*18b0*/  FFMA R15, R4, R15, R20 ;  /* 0x0000000f040f7223 */ /* 0x000fe20000000014 */
[----:B------:R-:W-:Y:S01]  /*18c0*/  IMAD.WIDE R24, R33, R6, c[0x0][0x1b0] ;  /* 0x00006c0021187625 */ /* 0x000fe200078e0206 */
[----:B------:R-:W-:-:S02]  /*18d0*/  FFMA R16, R16, R5, R11 ;  /* 0x0000000510107223 */ /* 0x000fc4000000000b */
[----:B------:R-:W-:Y:S01]  /*18e0*/  FFMA R15, R10, R5, R15 ;  /* 0x000000050a0f7223 */ /* 0x000fe2000000000f */
[----:B------:R-:W-:Y:S01]  /*18f0*/  F2FP.BF16.F32.PACK_AB R26, R8, R7 ;  /* 0x00000007081a723e */ /* 0x000fe200000010ff */
[----:B------:R-:W-:Y:S01]  /*1900*/  CS2R R10, SRZ ;  /* 0x00000000000a7805 */ /* 0x000fe2000001ff00 */
[----:B------:R-:W-:Y:S01]  /*1910*/  IADD3 R7, R33, 0x400, RZ ;  /* 0x0000040021077810 */ /* 0x000fe20007ffe0ff */
[----:B------:R-:W-:Y:S01]  /*1920*/  CS2R R8, SRZ ;  /* 0x0000000000087805 */ /* 0x000fe2000001ff00 */
[----:B------:R-:W-:-:S03]  /*1930*/  F2FP.BF16.F32.PACK_AB R27, R16, R15 ;  /* 0x0000000f101b723e */ /* 0x000fc600000010ff */
[C---:B------:R-:W-:Y:S01]  /*1940*/  IMAD.WIDE R20, R7.reuse, R14, c[0x0][0x160] ;  /* 0x0000580007147625 */ /* 0x040fe200078e020e */
[----:B------:R-:W-:Y:S01]  /*1950*/  CS2R R12, SRZ ;  /* 0x00000000000c7805 */ /* 0x000fe2000001ff00 */
[----:B------:R0:W-:Y:S02]  /*1960*/  @!P1 STG.E.64 [R24.64], R26 ;  /* 0x0000001a18009986 */ /* 0x0001e4000c101b04 */
[----:B------:R-:W-:Y:S02]  /*1970*/  IMAD.WIDE R22, R7, R6, c[0x0][0x180] ;  /* 0x0000600007167625 */ /* 0x000fe400078e0206 */
[----:B------:R-:W2:Y:S04]  /*1980*/  @!P1 LDG.E.EF.128 R8, [R20.64] ;  /* 0x0000000414089981 */ /* 0x000ea8000c0e1d00 */
[----:B------:R-:W3:Y:S04]  /*1990*/  LDG.E.EL.128 R16, [R2.64+0x1000] ;  /* 0x0010000402107981 */ /* 0x000ee8000c2e1d00 */
[----:B------:R-:W4:Y:S01]  /*19a0*/  @!P1 LDG.E.EF.64 R12, [R22.64] ;  /* 0x00000004160c9981 */ /* 0x000f22000c0e1b00 */
[----:B------:R-:W-:-:S02]  /*19b0*/  IADD3 R35, R35, 0x800, RZ ;  /* 0x0000080023237810 */ /* 0x000fc40007ffe0ff */
[----:B------:R-:W-:Y:S02]  /*19c0*/  IADD3 R33, R33, 0x800, RZ ;  /* 0x0000080021217810 */ /* 0x000fe40007ffe0ff */
[----:B------:R-:W-:-:S04]  /*19d0*/  ISETP.GE.U32.AND P2, PT, R35, 0x900, PT ;  /* 0x000009002300780c */ /* 0x000fc80003f46070 */
[----:B------:R-:W-:Y:S02]  /*19e0*/  ISETP.LT.AND P0, PT, R0, 0x200, !P2 ;  /* 0x000002000000780c */ /* 0x000fe40005701270 */
[----:B--2---:R-:W-:Y:S02]  /*19f0*/  SEL R15, R8, RZ, !P1 ;  /* 0x000000ff080f7207 */ /* 0x004fe40004800000 */
[----:B------:R-:W-:Y:S02]  /*1a00*/  SEL R8, R9, RZ, !P1 ;  /* 0x000000ff09087207 */ /* 0x000fe40004800000 */
[----:B------:R-:W-:Y:S01]  /*1a10*/  SEL R9, R10, RZ, !P1 ;  /* 0x000000ff0a097207 */ /* 0x000fe20004800000 */
[----:B---3--:R-:W-:Y:S01]  /*1a20*/  FADD R16, R16, 1 ;  /* 0x3f80000010107421 */ /* 0x008fe20000000000 */
[----:B------:R-:W-:Y:S01]  /*1a30*/  FADD R17, R17, 1 ;  /* 0x3f80000011117421 */ /* 0x000fe20000000000 */
[----:B------:R-:W-:Y:S01]  /*1a40*/  FADD R18, R18, 1 ;  /* 0x3f80000012127421 */ /* 0x000fe20000000000 */
[----:B----4-:R-:W-:Y:S01]  /*1a50*/  SEL R12, R12, RZ, !P1 ;  /* 0x000000ff0c0c7207 */ /* 0x010fe20004800000 */
[----:B------:R-:W-:Y:S01]  /*1a60*/  FADD R19, R19, 1 ;  /* 0x3f80000013137421 */ /* 0x000fe20000000000 */
[----:B------:R-:W-:Y:S01]  /*1a70*/  SEL R13, R13, RZ, !P1 ;  /* 0x000000ff0d0d7207 */ /* 0x000fe20004800000 */
[----:B------:R-:W-:Y:S01]  /*1a80*/  FMUL R17, R8, R17 ;  /* 0x0000001108117220 */ /* 0x000fe20000400000 */
[----:B------:R-:W-:Y:S01]  /*1a90*/  SEL R20, R11, RZ, !P1 ;  /* 0x000000ff0b147207 */ /* 0x000fe20004800000 */
[----:B------:R-:W-:Y:S01]  /*1aa0*/  FMUL R11, R15, R16 ;  /* 0x000000100f0b7220 */ /* 0x000fe20000400000 */
[----:B------:R-:W-:Y:S01]  /*1ab0*/  FMUL R15, R9, R18 ;  /* 0x00000012090f7220 */ /* 0x000fe20000400000 */
[----:B------:R-:W-:-:S02]  /*1ac0*/  PRMT R8, R12, 0x7632, R8 ;  /* 0x000076320c087816 */ /* 0x000fc40000000008 */
[C---:B------:R-:W-:Y:S01]  /*1ad0*/  PRMT R9, R13.reuse, 0x7632, R9 ;  /* 0x000076320d097816 */ /* 0x040fe20000000009 */
[----:B------:R-:W-:Y:S01]  /*1ae0*/  FMUL R19, R20, R19 ;  /* 0x0000001314137220 */ /* 0x000fe20000400000 */
[----:B------:R-:W-:Y:S02]  /*1af0*/  SHF.L.U32 R12, R12, 0x10, RZ ;  /* 0x000000100c0c7819 */ /* 0x000fe400000006ff */
[----:B------:R-:W-:Y:S02]  /*1b00*/  SHF.L.U32 R10, R13, 0x10, RZ ;  /* 0x000000100d0a7819 */ /* 0x000fe400000006ff */
[----:B------:R-:W-:Y:S02]  /*1b10*/  SHF.L.U32 R8, R8, 0x10, RZ ;  /* 0x0000001008087819 */ /* 0x000fe400000006ff */
[----:B------:R-:W-:Y:S01]  /*1b20*/  SHF.L.U32 R16, R9, 0x10, RZ ;  /* 0x0000001009107819 */ /* 0x000fe200000006ff */
[C---:B------:R-:W-:Y:S01]  /*1b30*/  FMUL R9, R5.reuse, R12 ;  /* 0x0000000c05097220 */ /* 0x040fe20000400000 */
[C---:B------:R-:W-:Y:S01]  /*1b40*/  FMUL R20, R5.reuse, R10 ;  /* 0x0000000a05147220 */ /* 0x040fe20000400000 */
[----:B------:R-:W-:-:S02]  /*1b50*/  FMUL R18, R5, R8 ;  /* 0x0000000805127220 */ /* 0x000fc40000400000 */
[C---:B------:R-:W-:Y:S01]  /*1b60*/  FMUL R22, R5.reuse, R16 ;  /* 0x0000001005167220 */ /* 0x040fe20000400000 */
[C---:B0-----:R-:W-:Y:S01]  /*1b70*/  FFMA R24, R4.reuse, R11, R9 ;  /* 0x0000000b04187223 */ /* 0x041fe20000000009 */
[C---:B------:R-:W-:Y:S01]  /*1b80*/  FFMA R15, R4.reuse, R15, R20 ;  /* 0x0000000f040f7223 */ /* 0x040fe20000000014 */
[C---:B------:R-:W-:Y:S01]  /*1b90*/  FFMA R17, R4.reuse, R17, R18 ;  /* 0x0000001104117223 */ /* 0x040fe20000000012 */
[----:B------:R-:W-:Y:S01]  /*1ba0*/  FFMA R19, R4, R19, R22 ;  /* 0x0000001304137223 */ /* 0x000fe20000000016 */
[C---:B------:R-:W-:Y:S01]  /*1bb0*/  FFMA R24, R5.reuse, R12, R24 ;  /* 0x0000000c05187223 */ /* 0x040fe20000000018 */
[C---:B------:R-:W-:Y:S01]  /*1bc0*/  FFMA R15, R5.reuse, R10, R15 ;  /* 0x0000000a050f7223 */ /* 0x040fe2000000000f */
[C---:B------:R-:W-:Y:S01]  /*1bd0*/  FFMA R17, R5.reuse, R8, R17 ;  /* 0x0000000805117223 */ /* 0x040fe20000000011 */
[----:B------:R-:W-:Y:S01]  /*1be0*/  FFMA R16, R5, R16, R19 ;  /* 0x0000001005107223 */ /* 0x000fe20000000013 */
[----:B------:R-:W-:Y:S01]  /*1bf0*/  IMAD.WIDE R20, R7, R6, c[0x0][0x1b0] ;  /* 0x00006c0007147625 */ /* 0x000fe200078e0206 */
[----:B------:R-:W-:Y:S01]  /*1c00*/  CS2R R18, SRZ ;  /* 0x0000000000127805 */ /* 0x000fe2000001ff00 */
[----:B------:R-:W-:Y:S01]  /*1c10*/  CS2R R8, SRZ ;  /* 0x0000000000087805 */ /* 0x000fe2000001ff00 */
[----:B------:R-:W-:Y:S01]  /*1c20*/  F2FP.BF16.F32.PACK_AB R24, R17, R24 ;  /* 0x000000181118723e */ /* 0x000fe200000010ff */
[----:B------:R-:W-:Y:S01]  /*1c30*/  CS2R R10, SRZ ;  /* 0x00000000000a7805 */ /* 0x000fe2000001ff00 */
[----:B------:R-:W-:Y:S01]  /*1c40*/  F2FP.BF16.F32.PACK_AB R25, R16, R15 ;  /* 0x0000000f1019723e */ /* 0x000fe200000010ff */
[----:B------:R-:W-:Y:S01]  /*1c50*/  IMAD.WIDE R14, R33, R14, c[0x0][0x160] ;  /* 0x00005800210e7625 */ /* 0x000fe200078e020e */
[----:B------:R-:W-:-:S03]  /*1c60*/  CS2R R16, SRZ ;  /* 0x0000000000107805 */ /* 0x000fc6000001ff00 */
[----:B------:R0:W-:Y:S04]  /*1c70*/  @!P1 STG.E.64 [R20.64], R24 ;  /* 0x0000001814009986 */ /* 0x0001e8000c101b04 */
[----:B------:R-:W2:Y:S01]  /*1c80*/  @!P2 LDG.E.EL.128 R16, [R2.64+0x2000] ;  /* 0x002000040210a981 */ /* 0x000ea2000c2e1d00 */
[----:B------:R-:W-:Y:S01]  /*1c90*/  CS2R R12, SRZ ;  /* 0x00000000000c7805 */ /* 0x000fe2000001ff00 */
[----:B------:R-:W-:Y:S02]  /*1ca0*/  IMAD.WIDE R22, R33, R6, c[0x0][0x180] ;  /* 0x0000600021167625 */ /* 0x000fe400078e0206 */
[----:B------:R-:W3:Y:S04]  /*1cb0*/  @P0 LDG.E.EF.128 R8, [R14.64] ;  /* 0x000000040e080981 */ /* 0x000ee8000c0e1d00 */
[----:B------:R-:W4:Y:S01]  /*1cc0*/  @P0 LDG.E.EF.64 R12, [R22.64] ;  /* 0x00000004160c0981 */ /* 0x000f22000c0e1b00 */
[----:B--2---:R-:W-:-:S02]  /*1cd0*/  SEL R0, R16, RZ, !P2 ;  /* 0x000000ff10007207 */ /* 0x004fc40005000000 */
[----:B------:R-:W-:Y:S02]  /*1ce0*/  SEL R17, R17, RZ, !P2 ;  /* 0x000000ff11117207 */ /* 0x000fe40005000000 */
[----:B---3--:R-:W-:Y:S01]  /*1cf0*/  SEL R7, R8, RZ, P0 ;  /* 0x000000ff08077207 */ /* 0x008fe20000000000 */
[----:B------:R-:W-:Y:S01]  /*1d00*/  FADD R0, R0, 1 ;  /* 0x3f80000000007421 */ /* 0x000fe20000000000 */
[----:B------:R-:W-:Y:S01]  /*1d10*/  SEL R18, R18, RZ, !P2 ;  /* 0x000000ff12127207 */ /* 0x000fe20005000000 */
[----:B------:R-:W-:Y:S01]  /*1d20*/  FADD R2, R17, 1 ;  /* 0x3f80000011027421 */ /* 0x000fe20000000000 */
[----:B------:R-:W-:Y:S01]  /*1d30*/  SEL R9, R9, RZ, P0 ;  /* 0x000000ff09097207 */ /* 0x000fe20000000000 */
[----:B------:R-:W-:Y:S01]  /*1d40*/  FMUL R7, R7, R0 ;  /* 0x0000000007077220 */ /* 0x000fe20000400000 */
[----:B------:R-:W-:Y:S01]  /*1d50*/  SEL R27, R10, RZ, P0 ;  /* 0x000000ff0a1b7207 */ /* 0x000fe20000000000 */
[----:B------:R-:W-:Y:S01]  /*1d60*/  FADD R0, R18, 1 ;  /* 0x3f80000012007421 */ /* 0x000fe20000000000 */
[----:B----4-:R-:W-:-:S02]  /*1d70*/  SEL R12, R12, RZ, P0 ;  /* 0x000000ff0c0c7207 */ /* 0x010fc40000000000 */
[----:B------:R-:W-:Y:S01]  /*1d80*/  SEL R13, R13, RZ, P0 ;  /* 0x000000ff0d0d7207 */ /* 0x000fe20000000000 */
[----:B------:R-:W-:Y:S01]  /*1d90*/  FMUL R9, R9, R2 ;  /* 0x0000000209097220 */ /* 0x000fe20000400000 */
[----:B------:R-:W-:Y:S01]  /*1da0*/  SEL R10, R11, RZ, P0 ;  /* 0x000000ff0b0a7207 */ /* 0x000fe20000000000 */
[----:B------:R-:W-:Y:S01]  /*1db0*/  FMUL R11, R27, R0 ;  /* 0x000000001b0b7220 */ /* 0x000fe20000400000 */
[----:B------:R-:W-:Y:S02]  /*1dc0*/  SEL R3, R19, RZ, !P2 ;  /* 0x000000ff13037207 */ /* 0x000fe40005000000 */
[C---:B------:R-:W-:Y:S02]  /*1dd0*/  PRMT R0, R12.reuse, 0x7632, R0 ;  /* 0x000076320c007816 */ /* 0x040fe40000000000 */
[----:B------:R-:W-:Y:S01]  /*1de0*/  PRMT R2, R13, 0x7632, R2 ;  /* 0x000076320d027816 */ /* 0x000fe20000000002 */
[----:B------:R-:W-:Y:S01]  /*1df0*/  FADD R3, R3, 1 ;  /* 0x3f80000003037421 */ /* 0x000fe20000000000 */
[----:B------:R-:W-:-:S02]  /*1e00*/  SHF.L.U32 R12, R12, 0x10, RZ ;  /* 0x000000100c0c7819 */ /* 0x000fc400000006ff */
[----:B------:R-:W-:Y:S02]  /*1e10*/  SHF.L.U32 R0, R0, 0x10, RZ ;  /* 0x0000001000007819 */ /* 0x000fe400000006ff */
[----:B------:R-:W-:Y:S02]  /*1e20*/  SHF.L.U32 R8, R13, 0x10, RZ ;  /* 0x000000100d087819 */ /* 0x000fe400000006ff */
[----:B------:R-:W-:Y:S01]  /*1e30*/  SHF.L.U32 R2, R2, 0x10, RZ ;  /* 0x0000001002027819 */ /* 0x000fe200000006ff */
[----:B------:R-:W-:Y:S01]  /*1e40*/  FMUL R3, R10, R3 ;  /* 0x000000030a037220 */ /* 0x000fe20000400000 */
[C---:B------:R-:W-:Y:S01]  /*1e50*/  FMUL R13, R5.reuse, R12 ;  /* 0x0000000c050d7220 */ /* 0x040fe20000400000 */
[C---:B------:R-:W-:Y:S01]  /*1e60*/  FMUL R10, R5.reuse, R0 ;  /* 0x00000000050a7220 */ /* 0x040fe20000400000 */
[C---:B------:R-:W-:Y:S01]  /*1e70*/  FMUL R14, R5.reuse, R8 ;  /* 0x00000008050e7220 */ /* 0x040fe20000400000 */
[C---:B------:R-:W-:Y:S01]  /*1e80*/  FMUL R16, R5.reuse, R2 ;  /* 0x0000000205107220 */ /* 0x040fe20000400000 */
[C---:B------:R-:W-:Y:S01]  /*1e90*/  FFMA R18, R4.reuse, R7, R13 ;  /* 0x0000000704127223 */ /* 0x040fe2000000000d */
[C---:B------:R-:W-:Y:S01]  /*1ea0*/  FFMA R9, R4.reuse, R9, R10 ;  /* 0x0000000904097223 */ /* 0x040fe2000000000a */
[C---:B------:R-:W-:Y:S01]  /*1eb0*/  FFMA R11, R4.reuse, R11, R14 ;  /* 0x0000000b040b7223 */ /* 0x040fe2000000000e */
[----:B------:R-:W-:Y:S01]  /*1ec0*/  FFMA R3, R4, R3, R16 ;  /* 0x0000000304037223 */ /* 0x000fe20000000010 */
[C---:B------:R-:W-:Y:S01]  /*1ed0*/  FFMA R18, R5.reuse, R12, R18 ;  /* 0x0000000c05127223 */ /* 0x040fe20000000012 */
[C---:B------:R-:W-:Y:S01]  /*1ee0*/  FFMA R9, R5.reuse, R0, R9 ;  /* 0x0000000005097223 */ /* 0x040fe20000000009 */
[C---:B------:R-:W-:Y:S01]  /*1ef0*/  FFMA R11, R5.reuse, R8, R11 ;  /* 0x00000008050b7223 */ /* 0x040fe2000000000b */
[----:B------:R-:W-:Y:S01]  /*1f00*/  FFMA R2, R5, R2, R3 ;  /* 0x0000000205027223 */ /* 0x000fe20000000003 */
[----:B------:R-:W-:-:S02]  /*1f10*/  IMAD.WIDE R6, R33, R6, c[0x0][0x1b0] ;  /* 0x00006c0021067625 */ /* 0x000fc400078e0206 */
[----:B------:R-:W-:Y:S02]  /*1f20*/  F2FP.BF16.F32.PACK_AB R10, R9, R18 ;  /* 0x00000012090a723e */ /* 0x000fe400000010ff */
[----:B------:R-:W-:Y:S01]  /*1f30*/  F2FP.BF16.F32.PACK_AB R11, R2, R11 ;  /* 0x0000000b020b723e */ /* 0x000fe200000010ff */
[----:B------:R-:W-:Y:S06]  /*1f40*/  @!P0 EXIT ;  /* 0x000000000000894d */ /* 0x000fec0003800000 */
[----:B0-----:R-:W-:Y:S01]  /*1f50*/  STG.E.64 [R6.64], R10 ;  /* 0x0000000a06007986 */ /* 0x001fe2000c101b04 */
[----:B------:R-:W-:Y:S05]  /*1f60*/  EXIT ;  /* 0x000000000000794d */ /* 0x000fea0003800000 */
.L_x_2:
[----:B------:R-:W-:-:S00]  /*1f70*/  BRA `(.L_x_2) ;  /* 0xfffffff000007947 */ /* 0x000fc0000383ffff */
[----:B------:R-:W-:-:S00]  /*1f80*/  NOP ;  /* 0x0000000000007918 */ /* 0x000fc00000000000 */
[----:B------:R-:W-:-:S00]  /*1f90*/  NOP ;  /* 0x0000000000007918 */ /* 0x000fc00000000000 */
[----:B------:R-:W-:-:S00]  /*1fa0*/  NOP ;  /* 0x0000000000007918 */ /* 0x000fc00000000000 */
[----:B------:R-:W-:-:S00]  /*1fb0*/  NOP ;  /* 0x0000000000007918 */ /* 0x000fc00000000000 */
[----:B------:R-:W-:-:S00]  /*1fc0*/  NOP ;  /* 0x0000000000007918 */ /* 0x000fc00000000000 */
[----:B------:R-:W-:-:S00]  /*1fd0*/  NOP ;  /* 0x0000000000007918 */ /* 0x000fc00000000000 */
[----:B------:R-:W-:-:S00]  /*1fe0*/  NOP ;  /* 0x0000000000007918 */ /* 0x000fc00000000000 */
[----:B------:R-:W-:-:S00]  /*1ff0*/  NOP ;  /* 0x0000000000007918 */ /* 0x000fc00000000000 */
.L_x_3:


//--------------------- .nv.global.init           --------------------------
	.section	.nv.global.init,"aw",@progbits
.nv.global.init:
	.type		_$_str,@object
	.size		_$_str,(.L_0 - _$_str)
_$_str:
        /*0000*/ 	.byte	0x5f, 0x5f, 0x43, 0x55, 0x44, 0x41, 0x5f, 0x46, 0x54, 0x5a, 0x00
.L_0:


//--------------------- .nv.shared.triton__0d1d2d3d4d5d6d7d8d9d10d11de12de --------------------------
	.section	.nv.shared.triton__0d1d2d3d4d5d6d7d8d9d10d11de12de,"aw",@nobits
	.align	16
